// auto-generated by cutlass_sweep.gemm — config: {"arch": "sm_90", "cluster_m": 2, "cluster_n": 2, "dtype": "e5m2", "dtype_b": "e5m2", "layout": "nt", "stages": 0, "tile_k": 32, "tile_m": 256, "tile_n": 64}
#include "cutlass/cutlass.h"
#include "cutlass/gemm/collective/collective_builder.hpp"
#include "cutlass/gemm/device/gemm_universal_adapter.h"
#include "cutlass/gemm/kernel/gemm_universal.hpp"
#include "cutlass/epilogue/collective/collective_builder.hpp"

using ElemA = cutlass::float_e5m2_t;
using ElemB = cutlass::float_e5m2_t;
using ElemCD = cutlass::float_e5m2_t;
using Acc  = float;
using TileShape    = cute::Shape<cute::_256, cute::_64, cute::_32>;
using ClusterShape = cute::Shape<cute::_2, cute::_2, cute::_1>;

using CollectiveEpilogue = typename cutlass::epilogue::collective::CollectiveBuilder<
    cutlass::arch::Sm90, cutlass::arch::OpClassTensorOp,
    TileShape, ClusterShape,
    cutlass::epilogue::collective::EpilogueTileAuto,
    Acc, Acc,
    ElemCD, cutlass::layout::RowMajor, 128 / cutlass::sizeof_bits<ElemCD>::value,
    ElemCD, cutlass::layout::RowMajor, 128 / cutlass::sizeof_bits<ElemCD>::value,
    cutlass::epilogue::collective::EpilogueScheduleAuto
  >::CollectiveOp;

using CollectiveMainloop = typename cutlass::gemm::collective::CollectiveBuilder<
    cutlass::arch::Sm90, cutlass::arch::OpClassTensorOp,
    ElemA, cutlass::layout::RowMajor, 128 / cutlass::sizeof_bits<ElemA>::value,
    ElemB, cutlass::layout::ColumnMajor, 128 / cutlass::sizeof_bits<ElemB>::value,
    Acc,
    TileShape, ClusterShape,
    cutlass::gemm::collective::StageCountAutoCarveout<static_cast<int>(sizeof(typename CollectiveEpilogue::SharedStorage))>,
    cutlass::gemm::collective::KernelScheduleAuto
  >::CollectiveOp;

using GemmKernel = cutlass::gemm::kernel::GemmUniversal<
    cute::Shape<int,int,int,int>,
    CollectiveMainloop,
    CollectiveEpilogue
>;
using Gemm = cutlass::gemm::device::GemmUniversalAdapter<GemmKernel>;

// Force the device kernel symbol into the cubin without needing a host main.
auto* _anchor = &cutlass::device_kernel<GemmKernel>;


// ===== COMPILED SASS (sm_90a) =====

	.target	sm_90a

	.elftype	@"ET_EXEC"


//--------------------- .note.nv.tkinfo           --------------------------
	.section	.note.nv.tkinfo,"",@"SHT_NOTE"
	.sectionflags	@"SHF_NOTE_NV_TKINFO"
	.tkinfo
        /*0018*/ 	.word	0x00000002
        /*0030*/ 	.string	""
        /*0030*/ 	.string	"ptxas"
        /*0030*/ 	.string	"Cuda compilation tools, release 13.0, V13.0.88"
        /*0030*/ 	.string	"Build cuda_13.0.r13.0/compiler.36424714_0"
        /*0030*/ 	.string	"-arch sm_90a -m 64 "



//--------------------- .note.nv.cuinfo           --------------------------
	.section	.note.nv.cuinfo,"",@"SHT_NOTE"
	.sectionflags	@"SHF_NOTE_NV_CUINFO"
        /*0018*/ 	.short	0x0002
        /*001a*/ 	.short	0x005a
        /*001c*/ 	.short	0x0082
	.zero		2


//--------------------- .nv.info                  --------------------------
	.section	.nv.info,"",@"SHT_CUDA_INFO"
	.align	4


	//----- nvinfo : EIATTR_REGCOUNT
	.align		4
        /*0000*/ 	.byte	0x04, 0x2f
        /*0002*/ 	.short	(.L_12 - .L_11)
	.align		4
.L_11:
        /*0004*/ 	.word	index@(_ZN7cutlass13device_kernelINS_4gemm6kernel13GemmUniversalIN4cute5tupleIJiiiiEEENS1_10collective13CollectiveMmaINS1_37MainloopSm90TmaGmmaWarpSpecializedFP8ILi22ENS5_IJNS4_1CILi2EEESB_NSA_ILi1EEEEEENS1_35KernelTmaWarpSpecializedCooperativeEEENS5_IJNSA_ILi256EEENSA_ILi64EEENSA_ILi32EEEEEENS_12float_e5m2_tENS5_IJlSC_lEEESK_SL_NS4_8TiledMMAINS4_8MMA_AtomIJNS4_4SM904GMMA30MMA_64x64x32_F32E5M2E5M2_SS_TNILNSP_7ScaleInE1ELSR_1EEEEEENS4_6LayoutINS5_IJSB_SC_SC_EEENS5_IJSC_NSA_ILi0EEESW_EEEEENS5_IJNS4_10UnderscoreESZ_SZ_EEEEENS4_23SM90_TMA_LOAD_MULTICASTENS4_14ComposedLayoutINS4_7SwizzleILi1ELi4ELi3EEENS4_18smem_ptr_flag_bitsILi8EEENSU_INS5_IJNSA_ILi8EEESI_EEENS5_IJSI_SC_EEEEEEEvNS4_8identityES12_S1C_vS1D_EENS_8epilogue10collective6detail29Sm90TmaWarpSpecializedAdapterINS1G_15DefaultEpilogueISK_SL_SL_NS1F_6thread17LinearCombinationISK_Li1EffLNS1K_9ScaleType4KindE0ELNS_15FloatRoundStyleE2ESK_EENS1_15EpilogueDefaultEEEEEvvEEEEvNT_6ParamsE)
        /*0008*/ 	.word	0x000000a8


	//----- nvinfo : EIATTR_FRAME_SIZE
	.align		4
.L_12:
        /*000c*/ 	.byte	0x04, 0x11
        /*000e*/ 	.short	(.L_14 - .L_13)
	.align		4
.L_13:
        /*0010*/ 	.word	index@(_ZN7cutlass13device_kernelINS_4gemm6kernel13GemmUniversalIN4cute5tupleIJiiiiEEENS1_10collective13CollectiveMmaINS1_37MainloopSm90TmaGmmaWarpSpecializedFP8ILi22ENS5_IJNS4_1CILi2EEESB_NSA_ILi1EEEEEENS1_35KernelTmaWarpSpecializedCooperativeEEENS5_IJNSA_ILi256EEENSA_ILi64EEENSA_ILi32EEEEEENS_12float_e5m2_tENS5_IJlSC_lEEESK_SL_NS4_8TiledMMAINS4_8MMA_AtomIJNS4_4SM904GMMA30MMA_64x64x32_F32E5M2E5M2_SS_TNILNSP_7ScaleInE1ELSR_1EEEEEENS4_6LayoutINS5_IJSB_SC_SC_EEENS5_IJSC_NSA_ILi0EEESW_EEEEENS5_IJNS4_10UnderscoreESZ_SZ_EEEEENS4_23SM90_TMA_LOAD_MULTICASTENS4_14ComposedLayoutINS4_7SwizzleILi1ELi4ELi3EEENS4_18smem_ptr_flag_bitsILi8EEENSU_INS5_IJNSA_ILi8EEESI_EEENS5_IJSI_SC_EEEEEEEvNS4_8identityES12_S1C_vS1D_EENS_8epilogue10collective6detail29Sm90TmaWarpSpecializedAdapterINS1G_15DefaultEpilogueISK_SL_SL_NS1F_6thread17LinearCombinationISK_Li1EffLNS1K_9ScaleType4KindE0ELNS_15FloatRoundStyleE2ESK_EENS1_15EpilogueDefaultEEEEEvvEEEEvNT_6ParamsE)
        /*0014*/ 	.word	0x00000000


	//----- nvinfo : EIATTR_MIN_STACK_SIZE
	.align		4
.L_14:
        /*0018*/ 	.byte	0x04, 0x12
        /*001a*/ 	.short	(.L_16 - .L_15)
	.align		4
.L_15:
        /*001c*/ 	.word	index@(_ZN7cutlass13device_kernelINS_4gemm6kernel13GemmUniversalIN4cute5tupleIJiiiiEEENS1_10collective13CollectiveMmaINS1_37MainloopSm90TmaGmmaWarpSpecializedFP8ILi22ENS5_IJNS4_1CILi2EEESB_NSA_ILi1EEEEEENS1_35KernelTmaWarpSpecializedCooperativeEEENS5_IJNSA_ILi256EEENSA_ILi64EEENSA_ILi32EEEEEENS_12float_e5m2_tENS5_IJlSC_lEEESK_SL_NS4_8TiledMMAINS4_8MMA_AtomIJNS4_4SM904GMMA30MMA_64x64x32_F32E5M2E5M2_SS_TNILNSP_7ScaleInE1ELSR_1EEEEEENS4_6LayoutINS5_IJSB_SC_SC_EEENS5_IJSC_NSA_ILi0EEESW_EEEEENS5_IJNS4_10UnderscoreESZ_SZ_EEEEENS4_23SM90_TMA_LOAD_MULTICASTENS4_14ComposedLayoutINS4_7SwizzleILi1ELi4ELi3EEENS4_18smem_ptr_flag_bitsILi8EEENSU_INS5_IJNSA_ILi8EEESI_EEENS5_IJSI_SC_EEEEEEEvNS4_8identityES12_S1C_vS1D_EENS_8epilogue10collective6detail29Sm90TmaWarpSpecializedAdapterINS1G_15DefaultEpilogueISK_SL_SL_NS1F_6thread17LinearCombinationISK_Li1EffLNS1K_9ScaleType4KindE0ELNS_15FloatRoundStyleE2ESK_EENS1_15EpilogueDefaultEEEEEvvEEEEvNT_6ParamsE)
        /*0020*/ 	.word	0x00000000
.L_16:


//--------------------- .nv.compat                --------------------------
	.section	.nv.compat,"",@"SHT_CUDA_COMPAT_INFO"
	.align	4
        /*0000*/ 	.byte	0x02, 0x09, 0x01, 0x00, 0x02, 0x02, 0x04, 0x00, 0x02, 0x05, 0x05, 0x00, 0x03, 0x07, 0x01, 0x01
        /*0010*/ 	.byte	0x02, 0x03, 0x01, 0x00, 0x02, 0x06, 0x01, 0x00, 0x04, 0x0b, 0x08, 0x00, 0x00, 0x00, 0x00, 0x00
        /*0020*/ 	.byte	0x00, 0x00, 0x00, 0x00


//--------------------- .nv.info._ZN7cutlass13device_kernelINS_4gemm6kernel13GemmUniversalIN4cute5tupleIJiiiiEEENS1_10collective13CollectiveMmaINS1_37MainloopSm90TmaGmmaWarpSpecializedFP8ILi22ENS5_IJNS4_1CILi2EEESB_NSA_ILi1EEEEEENS1_35KernelTmaWarpSpecializedCooperativeEEENS5_IJNSA_ILi256EEENSA_ILi64EEENSA_ILi32EEEEEENS_12float_e5m2_tENS5_IJlSC_lEEESK_SL_NS4_8TiledMMAINS4_8MMA_AtomIJNS4_4SM904GMMA30MMA_64x64x32_F32E5M2E5M2_SS_TNILNSP_7ScaleInE1ELSR_1EEEEEENS4_6LayoutINS5_IJSB_SC_SC_EEENS5_IJSC_NSA_ILi0EEESW_EEEEENS5_IJNS4_10UnderscoreESZ_SZ_EEEEENS4_23SM90_TMA_LOAD_MULTICASTENS4_14ComposedLayoutINS4_7SwizzleILi1ELi4ELi3EEENS4_18smem_ptr_flag_bitsILi8EEENSU_INS5_IJNSA_ILi8EEESI_EEENS5_IJSI_SC_EEEEEEEvNS4_8identityES12_S1C_vS1D_EENS_8epilogue10collective6detail29Sm90TmaWarpSpecializedAdapterINS1G_15DefaultEpilogueISK_SL_SL_NS1F_6thread17LinearCombinationISK_Li1EffLNS1K_9ScaleType4KindE0ELNS_15FloatRoundStyleE2ESK_EENS1_15EpilogueDefaultEEEEEvvEEEEvNT_6ParamsE --------------------------
	.section	.nv.info._ZN7cutlass13device_kernelINS_4gemm6kernel13GemmUniversalIN4cute5tupleIJiiiiEEENS1_10collective13CollectiveMmaINS1_37MainloopSm90TmaGmmaWarpSpecializedFP8ILi22ENS5_IJNS4_1CILi2EEESB_NSA_ILi1EEEEEENS1_35KernelTmaWarpSpecializedCooperativeEEENS5_IJNSA_ILi256EEENSA_ILi64EEENSA_ILi32EEEEEENS_12float_e5m2_tENS5_IJlSC_lEEESK_SL_NS4_8TiledMMAINS4_8MMA_AtomIJNS4_4SM904GMMA30MMA_64x64x32_F32E5M2E5M2_SS_TNILNSP_7ScaleInE1ELSR_1EEEEEENS4_6LayoutINS5_IJSB_SC_SC_EEENS5_IJSC_NSA_ILi0EEESW_EEEEENS5_IJNS4_10UnderscoreESZ_SZ_EEEEENS4_23SM90_TMA_LOAD_MULTICASTENS4_14ComposedLayoutINS4_7SwizzleILi1ELi4ELi3EEENS4_18smem_ptr_flag_bitsILi8EEENSU_INS5_IJNSA_ILi8EEESI_EEENS5_IJSI_SC_EEEEEEEvNS4_8identityES12_S1C_vS1D_EENS_8epilogue10collective6detail29Sm90TmaWarpSpecializedAdapterINS1G_15DefaultEpilogueISK_SL_SL_NS1F_6thread17LinearCombinationISK_Li1EffLNS1K_9ScaleType4KindE0ELNS_15FloatRoundStyleE2ESK_EENS1_15EpilogueDefaultEEEEEvvEEEEvNT_6ParamsE,"",@"SHT_CUDA_INFO"
	.sectionflags	@""
	.align	4


	//----- nvinfo : EIATTR_CUDA_API_VERSION
	.align		4
        /*0000*/ 	.byte	0x04, 0x37
        /*0002*/ 	.short	(.L_18 - .L_17)
.L_17:
        /*0004*/ 	.word	0x00000082


	//----- nvinfo : EIATTR_KPARAM_INFO
	.align		4
.L_18:
        /*0008*/ 	.byte	0x04, 0x17
        /*000a*/ 	.short	(.L_20 - .L_19)
.L_19:
        /*000c*/ 	.word	0x00000000
        /*0010*/ 	.short	0x0000
        /*0012*/ 	.short	0x0070
        /*0014*/ 	.byte	0x00, 0xf0, 0x01, 0x10


	//----- nvinfo : EIATTR_SPARSE_MMA_MASK
	.align		4
.L_20:
        /*0018*/ 	.byte	0x03, 0x50
        /*001a*/ 	.short	0x0000


	//----- nvinfo : EIATTR_MAXREG_COUNT
	.align		4
        /*001c*/ 	.byte	0x03, 0x1b
        /*001e*/ 	.short	0x00a8


	//----- nvinfo : EIATTR_NUM_BARRIERS
	.align		4
        /*0020*/ 	.byte	0x02, 0x4c
        /*0022*/ 	.byte	0x01
	.zero		1


	//----- nvinfo : EIATTR_MERCURY_ISA_VERSION
	.align		4
        /*0024*/ 	.byte	0x03, 0x5f
        /*0026*/ 	.short	0x0101


	//----- nvinfo : EIATTR_INT_WARP_WIDE_INSTR_OFFSETS
	.align		4
        /*0028*/ 	.byte	0x04, 0x31
        /*002a*/ 	.short	(.L_22 - .L_21)


	//   ....[0]....
.L_21:
        /*002c*/ 	.word	0x00000710


	//   ....[1]....
        /*0030*/ 	.word	0x00000740


	//   ....[2]....
        /*0034*/ 	.word	0x000008c0


	//----- nvinfo : EIATTR_COOP_GROUP_MASK_REGIDS
	.align		4
.L_22:
        /*0038*/ 	.byte	0x04, 0x29
        /*003a*/ 	.short	(.L_24 - .L_23)


	//   ....[0]....
.L_23:
        /*003c*/ 	.word	0xffffffff


	//   ....[1]....
        /*0040*/ 	.word	0xffffffff


	//   ....[2]....
        /*0044*/ 	.word	0xffffffff


	//   ....[3]....
        /*0048*/ 	.word	0xffffffff


	//   ....[4]....
        /*004c*/ 	.word	0xffffffff


	//   ....[5]....
        /*0050*/ 	.word	0xffffffff


	//----- nvinfo : EIATTR_COOP_GROUP_INSTR_OFFSETS
	.align		4
.L_24:
        /*0054*/ 	.byte	0x04, 0x28
        /*0056*/ 	.short	(.L_26 - .L_25)


	//   ....[0]....
.L_25:
        /*0058*/ 	.word	0x00000060


	//   ....[1]....
        /*005c*/ 	.word	0x00000070


	//   ....[2]....
        /*0060*/ 	.word	0x00000130


	//   ....[3]....
        /*0064*/ 	.word	0x00000540


	//   ....[4]....
        /*0068*/ 	.word	0x00000a60


	//   ....[5]....
        /*006c*/ 	.word	0x000014e0


	//----- nvinfo : EIATTR_REG_RECONFIG
	.align		4
.L_26:
        /*0070*/ 	.byte	0x01, 0x54
	.zero		2


	//----- nvinfo : EIATTR_MBARRIER_INSTR_OFFSETS
	.align		4
        /*0074*/ 	.byte	0x04, 0x39
        /*0076*/ 	.short	(.L_28 - .L_27)


	//   ....[0]....
.L_27:
        /*0078*/ 	.word	0x00000250
        /*007c*/ 	.word	0x000000ff
        /*0080*/ 	.word	0x00000000
        /*0084*/ 	.short	0x0100
        /*0086*/ 	.byte	0x08
	.zero		1


	//   ....[1]....
        /*0088*/ 	.word	0x00000260
        /*008c*/ 	.word	0x000000ff
        /*0090*/ 	.word	0x000000b0
        /*0094*/ 	.short	0x0100
        /*0096*/ 	.byte	0x08
	.zero		1


	//   ....[2]....
        /*0098*/ 	.word	0x00000270
        /*009c*/ 	.word	0x000000ff
        /*00a0*/ 	.word	0x00000008
        /*00a4*/ 	.short	0x0100
        /*00a6*/ 	.byte	0x08
	.zero		1


	//   ....[3]....
        /*00a8*/ 	.word	0x00000280
        /*00ac*/ 	.word	0x000000ff
        /*00b0*/ 	.word	0x000000b8
        /*00b4*/ 	.short	0x0100
        /*00b6*/ 	.byte	0x08
	.zero		1


	//   ....[4]....
        /*00b8*/ 	.word	0x00000290
        /*00bc*/ 	.word	0x000000ff
        /*00c0*/ 	.word	0x00000010
        /*00c4*/ 	.short	0x0100
        /*00c6*/ 	.byte	0x08
	.zero		1


	//   ....[5]....
        /*00c8*/ 	.word	0x000002a0
        /*00cc*/ 	.word	0x000000ff
        /*00d0*/ 	.word	0x000000c0
        /*00d4*/ 	.short	0x0100
        /*00d6*/ 	.byte	0x08
	.zero		1


	//   ....[6]....
        /*00d8*/ 	.word	0x000002b0
        /*00dc*/ 	.word	0x000000ff
        /*00e0*/ 	.word	0x00000018
        /*00e4*/ 	.short	0x0100
        /*00e6*/ 	.byte	0x08
	.zero		1


	//   ....[7]....
        /*00e8*/ 	.word	0x000002c0
        /*00ec*/ 	.word	0x000000ff
        /*00f0*/ 	.word	0x000000c8
        /*00f4*/ 	.short	0x0100
        /*00f6*/ 	.byte	0x08
	.zero		1


	//   ....[8]....
        /*00f8*/ 	.word	0x000002d0
        /*00fc*/ 	.word	0x000000ff
        /*0100*/ 	.word	0x00000020
        /*0104*/ 	.short	0x0100
        /*0106*/ 	.byte	0x08
	.zero		1


	//   ....[9]....
        /*0108*/ 	.word	0x000002e0
        /*010c*/ 	.word	0x000000ff
        /*0110*/ 	.word	0x000000d0
        /*0114*/ 	.short	0x0100
        /*0116*/ 	.byte	0x08
	.zero		1


	//   ....[10]....
        /*0118*/ 	.word	0x000002f0
        /*011c*/ 	.word	0x000000ff
        /*0120*/ 	.word	0x00000028
        /*0124*/ 	.short	0x0100
        /*0126*/ 	.byte	0x08
	.zero		1


	//   ....[11]....
        /*0128*/ 	.word	0x00000300
        /*012c*/ 	.word	0x000000ff
        /*0130*/ 	.word	0x000000d8
        /*0134*/ 	.short	0x0100
        /*0136*/ 	.byte	0x08
	.zero		1


	//   ....[12]....
        /*0138*/ 	.word	0x00000310
        /*013c*/ 	.word	0x000000ff
        /*0140*/ 	.word	0x00000030
        /*0144*/ 	.short	0x0100
        /*0146*/ 	.byte	0x08
	.zero		1


	//   ....[13]....
        /*0148*/ 	.word	0x00000320
        /*014c*/ 	.word	0x000000ff
        /*0150*/ 	.word	0x000000e0
        /*0154*/ 	.short	0x0100
        /*0156*/ 	.byte	0x08
	.zero		1


	//   ....[14]....
        /*0158*/ 	.word	0x00000330
        /*015c*/ 	.word	0x000000ff
        /*0160*/ 	.word	0x00000038
        /*0164*/ 	.short	0x0100
        /*0166*/ 	.byte	0x08
	.zero		1


	//   ....[15]....
        /*0168*/ 	.word	0x00000340
        /*016c*/ 	.word	0x000000ff
        /*0170*/ 	.word	0x000000e8
        /*0174*/ 	.short	0x0100
        /*0176*/ 	.byte	0x08
	.zero		1


	//   ....[16]....
        /*0178*/ 	.word	0x00000350
        /*017c*/ 	.word	0x000000ff
        /*0180*/ 	.word	0x00000040
        /*0184*/ 	.short	0x0100
        /*0186*/ 	.byte	0x08
	.zero		1


	//   ....[17]....
        /*0188*/ 	.word	0x00000360
        /*018c*/ 	.word	0x000000ff
        /*0190*/ 	.word	0x000000f0
        /*0194*/ 	.short	0x0100
        /*0196*/ 	.byte	0x08
	.zero		1


	//   ....[18]....
        /*0198*/ 	.word	0x00000370
        /*019c*/ 	.word	0x000000ff
        /*01a0*/ 	.word	0x00000048
        /*01a4*/ 	.short	0x0100
        /*01a6*/ 	.byte	0x08
	.zero		1


	//   ....[19]....
        /*01a8*/ 	.word	0x00000380
        /*01ac*/ 	.word	0x000000ff
        /*01b0*/ 	.word	0x000000f8
        /*01b4*/ 	.short	0x0100
        /*01b6*/ 	.byte	0x08
	.zero		1


	//   ....[20]....
        /*01b8*/ 	.word	0x00000390
        /*01bc*/ 	.word	0x000000ff
        /*01c0*/ 	.word	0x00000050
        /*01c4*/ 	.short	0x0100
        /*01c6*/ 	.byte	0x08
	.zero		1


	//   ....[21]....
        /*01c8*/ 	.word	0x000003a0
        /*01cc*/ 	.word	0x000000ff
        /*01d0*/ 	.word	0x00000100
        /*01d4*/ 	.short	0x0100
        /*01d6*/ 	.byte	0x08
	.zero		1


	//   ....[22]....
        /*01d8*/ 	.word	0x000003b0
        /*01dc*/ 	.word	0x000000ff
        /*01e0*/ 	.word	0x00000058
        /*01e4*/ 	.short	0x0100
        /*01e6*/ 	.byte	0x08
	.zero		1


	//   ....[23]....
        /*01e8*/ 	.word	0x000003c0
        /*01ec*/ 	.word	0x000000ff
        /*01f0*/ 	.word	0x00000108
        /*01f4*/ 	.short	0x0100
        /*01f6*/ 	.byte	0x08
	.zero		1


	//   ....[24]....
        /*01f8*/ 	.word	0x000003d0
        /*01fc*/ 	.word	0x000000ff
        /*0200*/ 	.word	0x00000060
        /*0204*/ 	.short	0x0100
        /*0206*/ 	.byte	0x08
	.zero		1


	//   ....[25]....
        /*0208*/ 	.word	0x000003e0
        /*020c*/ 	.word	0x000000ff
        /*0210*/ 	.word	0x00000110
        /*0214*/ 	.short	0x0100
        /*0216*/ 	.byte	0x08
	.zero		1


	//   ....[26]....
        /*0218*/ 	.word	0x000003f0
        /*021c*/ 	.word	0x000000ff
        /*0220*/ 	.word	0x00000068
        /*0224*/ 	.short	0x0100
        /*0226*/ 	.byte	0x08
	.zero		1


	//   ....[27]....
        /*0228*/ 	.word	0x00000400
        /*022c*/ 	.word	0x000000ff
        /*0230*/ 	.word	0x00000118
        /*0234*/ 	.short	0x0100
        /*0236*/ 	.byte	0x08
	.zero		1


	//   ....[28]....
        /*0238*/ 	.word	0x00000410
        /*023c*/ 	.word	0x000000ff
        /*0240*/ 	.word	0x00000070
        /*0244*/ 	.short	0x0100
        /*0246*/ 	.byte	0x08
	.zero		1


	//   ....[29]....
        /*0248*/ 	.word	0x00000420
        /*024c*/ 	.word	0x000000ff
        /*0250*/ 	.word	0x00000120
        /*0254*/ 	.short	0x0100
        /*0256*/ 	.byte	0x08
	.zero		1


	//   ....[30]....
        /*0258*/ 	.word	0x00000430
        /*025c*/ 	.word	0x000000ff
        /*0260*/ 	.word	0x00000078
        /*0264*/ 	.short	0x0100
        /*0266*/ 	.byte	0x08
	.zero		1


	//   ....[31]....
        /*0268*/ 	.word	0x00000440
        /*026c*/ 	.word	0x000000ff
        /*0270*/ 	.word	0x00000128
        /*0274*/ 	.short	0x0100
        /*0276*/ 	.byte	0x08
	.zero		1


	//   ....[32]....
        /*0278*/ 	.word	0x00000450
        /*027c*/ 	.word	0x000000ff
        /*0280*/ 	.word	0x00000080
        /*0284*/ 	.short	0x0100
        /*0286*/ 	.byte	0x08
	.zero		1


	//   ....[33]....
        /*0288*/ 	.word	0x00000460
        /*028c*/ 	.word	0x000000ff
        /*0290*/ 	.word	0x00000130
        /*0294*/ 	.short	0x0100
        /*0296*/ 	.byte	0x08
	.zero		1


	//   ....[34]....
        /*0298*/ 	.word	0x00000470
        /*029c*/ 	.word	0x000000ff
        /*02a0*/ 	.word	0x00000088
        /*02a4*/ 	.short	0x0100
        /*02a6*/ 	.byte	0x08
	.zero		1


	//   ....[35]....
        /*02a8*/ 	.word	0x00000480
        /*02ac*/ 	.word	0x000000ff
        /*02b0*/ 	.word	0x00000138
        /*02b4*/ 	.short	0x0100
        /*02b6*/ 	.byte	0x08
	.zero		1


	//   ....[36]....
        /*02b8*/ 	.word	0x00000490
        /*02bc*/ 	.word	0x000000ff
        /*02c0*/ 	.word	0x00000090
        /*02c4*/ 	.short	0x0100
        /*02c6*/ 	.byte	0x08
	.zero		1


	//   ....[37]....
        /*02c8*/ 	.word	0x000004a0
        /*02cc*/ 	.word	0x000000ff
        /*02d0*/ 	.word	0x00000140
        /*02d4*/ 	.short	0x0100
        /*02d6*/ 	.byte	0x08
	.zero		1


	//   ....[38]....
        /*02d8*/ 	.word	0x000004b0
        /*02dc*/ 	.word	0x000000ff
        /*02e0*/ 	.word	0x00000098
        /*02e4*/ 	.short	0x0100
        /*02e6*/ 	.byte	0x08
	.zero		1


	//   ....[39]....
        /*02e8*/ 	.word	0x000004c0
        /*02ec*/ 	.word	0x000000ff
        /*02f0*/ 	.word	0x00000148
        /*02f4*/ 	.short	0x0100
        /*02f6*/ 	.byte	0x08
	.zero		1


	//   ....[40]....
        /*02f8*/ 	.word	0x000004d0
        /*02fc*/ 	.word	0x000000ff
        /*0300*/ 	.word	0x000000a0
        /*0304*/ 	.short	0x0100
        /*0306*/ 	.byte	0x08
	.zero		1


	//   ....[41]....
        /*0308*/ 	.word	0x000004e0
        /*030c*/ 	.word	0x000000ff
        /*0310*/ 	.word	0x00000150
        /*0314*/ 	.short	0x0100
        /*0316*/ 	.byte	0x08
	.zero		1


	//   ....[42]....
        /*0318*/ 	.word	0x000004f0
        /*031c*/ 	.word	0x000000ff
        /*0320*/ 	.word	0x000000a8
        /*0324*/ 	.short	0x0100
        /*0326*/ 	.byte	0x08
	.zero		1


	//   ....[43]....
        /*0328*/ 	.word	0x00000500
        /*032c*/ 	.word	0x000000ff
        /*0330*/ 	.word	0x00000158
        /*0334*/ 	.short	0x0100
        /*0336*/ 	.byte	0x08
	.zero		1


	//   ....[44]....
        /*0338*/ 	.word	0x00000950
        /*033c*/ 	.word	0x000000ff
        /*0340*/ 	.word	0x00000170
        /*0344*/ 	.short	0x0100
        /*0346*/ 	.byte	0x06
	.zero		1


	//   ....[45]....
        /*0348*/ 	.word	0x000009f0
        /*034c*/ 	.word	0x000000ff
        /*0350*/ 	.word	0x00000178
        /*0354*/ 	.short	0x0100
        /*0356*/ 	.byte	0x06
	.zero		1


	//   ....[46]....
        /*0358*/ 	.word	0x00001a10
        /*035c*/ 	.word	0x000000ff
        /*0360*/ 	.word	0x00000000
        /*0364*/ 	.short	0x010a
        /*0366*/ 	.byte	0x07
	.zero		1


	//   ....[47]....
        /*0368*/ 	.word	0x00001a70
        /*036c*/ 	.word	0x000000ff
        /*0370*/ 	.word	0x00000000
        /*0374*/ 	.short	0x010a
        /*0376*/ 	.byte	0x07
	.zero		1


	//   ....[48]....
        /*0378*/ 	.word	0x00002380
        /*037c*/ 	.word	0x000000ff
        /*0380*/ 	.word	0x00000000
        /*0384*/ 	.short	0x010a
        /*0386*/ 	.byte	0x0c
	.zero		1


	//   ....[49]....
        /*0388*/ 	.word	0x000023c0
        /*038c*/ 	.word	0x000000ff
        /*0390*/ 	.word	0x00000000
        /*0394*/ 	.short	0x010a
        /*0396*/ 	.byte	0x0c
	.zero		1


	//   ....[50]....
        /*0398*/ 	.word	0x000029e0
        /*039c*/ 	.word	0x0000000e
        /*03a0*/ 	.word	0x00000000
        /*03a4*/ 	.short	0x0101
        /*03a6*/ 	.byte	0x3f
	.zero		1


	//   ....[51]....
        /*03a8*/ 	.word	0x00003080
        /*03ac*/ 	.word	0x0000000c
        /*03b0*/ 	.word	0x00000000
        /*03b4*/ 	.short	0x0101
        /*03b6*/ 	.byte	0x3f
	.zero		1


	//   ....[52]....
        /*03b8*/ 	.word	0x00008bd0
        /*03bc*/ 	.word	0x00000012
        /*03c0*/ 	.word	0x000000b0
        /*03c4*/ 	.short	0x010a
        /*03c6*/ 	.byte	0x3f
	.zero		1


	//   ....[53]....
        /*03c8*/ 	.word	0x00008f70
        /*03cc*/ 	.word	0x00000008
        /*03d0*/ 	.word	0x00000178
        /*03d4*/ 	.short	0x0101
        /*03d6*/ 	.byte	0x3f
	.zero		1


	//   ....[54]....
        /*03d8*/ 	.word	0x00009690
        /*03dc*/ 	.word	0x00000007
        /*03e0*/ 	.word	0x00000000
        /*03e4*/ 	.short	0x010a
        /*03e6*/ 	.byte	0x3f
	.zero		1


	//   ....[55]....
        /*03e8*/ 	.word	0x00009710
        /*03ec*/ 	.word	0x00000009
        /*03f0*/ 	.word	0x00000000
        /*03f4*/ 	.short	0x010a
        /*03f6*/ 	.byte	0x3f
	.zero		1


	//   ....[56]....
        /*03f8*/ 	.word	0x000097a0
        /*03fc*/ 	.word	0x00000006
        /*0400*/ 	.word	0x00000000
        /*0404*/ 	.short	0x010a
        /*0406*/ 	.byte	0x3f
	.zero		1


	//   ....[57]....
        /*0408*/ 	.word	0x00009830
        /*040c*/ 	.word	0x00000009
        /*0410*/ 	.word	0x00000000
        /*0414*/ 	.short	0x010a
        /*0416*/ 	.byte	0x3f
	.zero		1


	//   ....[58]....
        /*0418*/ 	.word	0x000098c0
        /*041c*/ 	.word	0x00000006
        /*0420*/ 	.word	0x00000000
        /*0424*/ 	.short	0x010a
        /*0426*/ 	.byte	0x3f
	.zero		1


	//   ....[59]....
        /*0428*/ 	.word	0x00009950
        /*042c*/ 	.word	0x00000009
        /*0430*/ 	.word	0x00000000
        /*0434*/ 	.short	0x010a
        /*0436*/ 	.byte	0x3f
	.zero		1


	//   ....[60]....
        /*0438*/ 	.word	0x000099e0
        /*043c*/ 	.word	0x00000006
        /*0440*/ 	.word	0x00000000
        /*0444*/ 	.short	0x010a
        /*0446*/ 	.byte	0x3f
	.zero		1


	//   ....[61]....
        /*0448*/ 	.word	0x00009a70
        /*044c*/ 	.word	0x00000009
        /*0450*/ 	.word	0x00000000
        /*0454*/ 	.short	0x010a
        /*0456*/ 	.byte	0x3f
	.zero		1


	//   ....[62]....
        /*0458*/ 	.word	0x00009b00
        /*045c*/ 	.word	0x00000006
        /*0460*/ 	.word	0x00000000
        /*0464*/ 	.short	0x010a
        /*0466*/ 	.byte	0x3f
	.zero		1


	//   ....[63]....
        /*0468*/ 	.word	0x00009b90
        /*046c*/ 	.word	0x00000009
        /*0470*/ 	.word	0x00000000
        /*0474*/ 	.short	0x010a
        /*0476*/ 	.byte	0x3f
	.zero		1


	//   ....[64]....
        /*0478*/ 	.word	0x00009c20
        /*047c*/ 	.word	0x00000006
        /*0480*/ 	.word	0x00000000
        /*0484*/ 	.short	0x010a
        /*0486*/ 	.byte	0x3f
	.zero		1


	//   ....[65]....
        /*0488*/ 	.word	0x00009cb0
        /*048c*/ 	.word	0x00000009
        /*0490*/ 	.word	0x00000000
        /*0494*/ 	.short	0x010a
        /*0496*/ 	.byte	0x3f
	.zero		1


	//   ....[66]....
        /*0498*/ 	.word	0x00009d40
        /*049c*/ 	.word	0x00000006
        /*04a0*/ 	.word	0x00000000
        /*04a4*/ 	.short	0x010a
        /*04a6*/ 	.byte	0x3f
	.zero		1


	//   ....[67]....
        /*04a8*/ 	.word	0x00009dd0
        /*04ac*/ 	.word	0x00000009
        /*04b0*/ 	.word	0x00000000
        /*04b4*/ 	.short	0x010a
        /*04b6*/ 	.byte	0x3f
	.zero		1


	//   ....[68]....
        /*04b8*/ 	.word	0x00009e60
        /*04bc*/ 	.word	0x00000006
        /*04c0*/ 	.word	0x00000000
        /*04c4*/ 	.short	0x010a
        /*04c6*/ 	.byte	0x3f
	.zero		1


	//   ....[69]....
        /*04c8*/ 	.word	0x00009ef0
        /*04cc*/ 	.word	0x00000009
        /*04d0*/ 	.word	0x00000000
        /*04d4*/ 	.short	0x010a
        /*04d6*/ 	.byte	0x3f
	.zero		1


	//   ....[70]....
        /*04d8*/ 	.word	0x00009f80
        /*04dc*/ 	.word	0x00000006
        /*04e0*/ 	.word	0x00000000
        /*04e4*/ 	.short	0x010a
        /*04e6*/ 	.byte	0x3f
	.zero		1


	//   ....[71]....
        /*04e8*/ 	.word	0x0000a010
        /*04ec*/ 	.word	0x00000009
        /*04f0*/ 	.word	0x00000000
        /*04f4*/ 	.short	0x010a
        /*04f6*/ 	.byte	0x3f
	.zero		1


	//   ....[72]....
        /*04f8*/ 	.word	0x0000a0a0
        /*04fc*/ 	.word	0x00000006
        /*0500*/ 	.word	0x00000000
        /*0504*/ 	.short	0x010a
        /*0506*/ 	.byte	0x3f
	.zero		1


	//   ....[73]....
        /*0508*/ 	.word	0x0000a130
        /*050c*/ 	.word	0x00000009
        /*0510*/ 	.word	0x00000000
        /*0514*/ 	.short	0x010a
        /*0516*/ 	.byte	0x3f
	.zero		1


	//   ....[74]....
        /*0518*/ 	.word	0x0000a1c0
        /*051c*/ 	.word	0x00000006
        /*0520*/ 	.word	0x00000000
        /*0524*/ 	.short	0x010a
        /*0526*/ 	.byte	0x3f
	.zero		1


	//   ....[75]....
        /*0528*/ 	.word	0x0000a250
        /*052c*/ 	.word	0x00000003
        /*0530*/ 	.word	0x00000000
        /*0534*/ 	.short	0x010a
        /*0536*/ 	.byte	0x3f
	.zero		1


	//   ....[76]....
        /*0538*/ 	.word	0x0000a2c0
        /*053c*/ 	.word	0x0000000d
        /*0540*/ 	.word	0x00000000
        /*0544*/ 	.short	0x010a
        /*0546*/ 	.byte	0x3f
	.zero		1


	//   ....[77]....
        /*0548*/ 	.word	0x0000a320
        /*054c*/ 	.word	0x0000000f
        /*0550*/ 	.word	0x00000000
        /*0554*/ 	.short	0x010a
        /*0556*/ 	.byte	0x3f
	.zero		1


	//   ....[78]....
        /*0558*/ 	.word	0x0000a3f0
        /*055c*/ 	.word	0x00000012
        /*0560*/ 	.word	0x000000b0
        /*0564*/ 	.short	0x010a
        /*0566*/ 	.byte	0x3f
	.zero		1


	//   ....[79]....
        /*0568*/ 	.word	0x0000a4c0
        /*056c*/ 	.word	0x00000007
        /*0570*/ 	.word	0x00000000
        /*0574*/ 	.short	0x010a
        /*0576*/ 	.byte	0x3f
	.zero		1


	//   ....[80]....
        /*0578*/ 	.word	0x0000a510
        /*057c*/ 	.word	0x00000009
        /*0580*/ 	.word	0x00000000
        /*0584*/ 	.short	0x010a
        /*0586*/ 	.byte	0x3f
	.zero		1


	//   ....[81]....
        /*0588*/ 	.word	0x0000a560
        /*058c*/ 	.word	0x00000006
        /*0590*/ 	.word	0x00000000
        /*0594*/ 	.short	0x010a
        /*0596*/ 	.byte	0x3f
	.zero		1


	//   ....[82]....
        /*0598*/ 	.word	0x0000a5b0
        /*059c*/ 	.word	0x00000009
        /*05a0*/ 	.word	0x00000000
        /*05a4*/ 	.short	0x010a
        /*05a6*/ 	.byte	0x3f
	.zero		1


	//   ....[83]....
        /*05a8*/ 	.word	0x0000a600
        /*05ac*/ 	.word	0x00000006
        /*05b0*/ 	.word	0x00000000
        /*05b4*/ 	.short	0x010a
        /*05b6*/ 	.byte	0x3f
	.zero		1


	//   ....[84]....
        /*05b8*/ 	.word	0x0000a650
        /*05bc*/ 	.word	0x00000009
        /*05c0*/ 	.word	0x00000000
        /*05c4*/ 	.short	0x010a
        /*05c6*/ 	.byte	0x3f
	.zero		1


	//   ....[85]....
        /*05c8*/ 	.word	0x0000a6a0
        /*05cc*/ 	.word	0x00000006
        /*05d0*/ 	.word	0x00000000
        /*05d4*/ 	.short	0x010a
        /*05d6*/ 	.byte	0x3f
	.zero		1


	//   ....[86]....
        /*05d8*/ 	.word	0x0000a6f0
        /*05dc*/ 	.word	0x00000009
        /*05e0*/ 	.word	0x00000000
        /*05e4*/ 	.short	0x010a
        /*05e6*/ 	.byte	0x3f
	.zero		1


	//   ....[87]....
        /*05e8*/ 	.word	0x0000a740
        /*05ec*/ 	.word	0x00000006
        /*05f0*/ 	.word	0x00000000
        /*05f4*/ 	.short	0x010a
        /*05f6*/ 	.byte	0x3f
	.zero		1


	//   ....[88]....
        /*05f8*/ 	.word	0x0000a790
        /*05fc*/ 	.word	0x00000009
        /*0600*/ 	.word	0x00000000
        /*0604*/ 	.short	0x010a
        /*0606*/ 	.byte	0x3f
	.zero		1


	//   ....[89]....
        /*0608*/ 	.word	0x0000a7e0
        /*060c*/ 	.word	0x00000006
        /*0610*/ 	.word	0x00000000
        /*0614*/ 	.short	0x010a
        /*0616*/ 	.byte	0x3f
	.zero		1


	//   ....[90]....
        /*0618*/ 	.word	0x0000a830
        /*061c*/ 	.word	0x00000009
        /*0620*/ 	.word	0x00000000
        /*0624*/ 	.short	0x010a
        /*0626*/ 	.byte	0x3f
	.zero		1


	//   ....[91]....
        /*0628*/ 	.word	0x0000a880
        /*062c*/ 	.word	0x00000006
        /*0630*/ 	.word	0x00000000
        /*0634*/ 	.short	0x010a
        /*0636*/ 	.byte	0x3f
	.zero		1


	//   ....[92]....
        /*0638*/ 	.word	0x0000a8d0
        /*063c*/ 	.word	0x00000009
        /*0640*/ 	.word	0x00000000
        /*0644*/ 	.short	0x010a
        /*0646*/ 	.byte	0x3f
	.zero		1


	//   ....[93]....
        /*0648*/ 	.word	0x0000a920
        /*064c*/ 	.word	0x00000006
        /*0650*/ 	.word	0x00000000
        /*0654*/ 	.short	0x010a
        /*0656*/ 	.byte	0x3f
	.zero		1


	//   ....[94]....
        /*0658*/ 	.word	0x0000a970
        /*065c*/ 	.word	0x00000009
        /*0660*/ 	.word	0x00000000
        /*0664*/ 	.short	0x010a
        /*0666*/ 	.byte	0x3f
	.zero		1


	//   ....[95]....
        /*0668*/ 	.word	0x0000a9c0
        /*066c*/ 	.word	0x00000006
        /*0670*/ 	.word	0x00000000
        /*0674*/ 	.short	0x010a
        /*0676*/ 	.byte	0x3f
	.zero		1


	//   ....[96]....
        /*0678*/ 	.word	0x0000aa10
        /*067c*/ 	.word	0x00000009
        /*0680*/ 	.word	0x00000000
        /*0684*/ 	.short	0x010a
        /*0686*/ 	.byte	0x3f
	.zero		1


	//   ....[97]....
        /*0688*/ 	.word	0x0000aa60
        /*068c*/ 	.word	0x00000006
        /*0690*/ 	.word	0x00000000
        /*0694*/ 	.short	0x010a
        /*0696*/ 	.byte	0x3f
	.zero		1


	//   ....[98]....
        /*0698*/ 	.word	0x0000aab0
        /*069c*/ 	.word	0x00000009
        /*06a0*/ 	.word	0x00000000
        /*06a4*/ 	.short	0x010a
        /*06a6*/ 	.byte	0x3f
	.zero		1


	//   ....[99]....
        /*06a8*/ 	.word	0x0000ab00
        /*06ac*/ 	.word	0x00000006
        /*06b0*/ 	.word	0x00000000
        /*06b4*/ 	.short	0x010a
        /*06b6*/ 	.byte	0x3f
	.zero		1


	//----- nvinfo : EIATTR_NUM_MBARRIERS
	.align		4
.L_28:
        /*06b8*/ 	.byte	0x03, 0x38
        /*06ba*/ 	.short	0x002e


	//----- nvinfo : EIATTR_EXIT_INSTR_OFFSETS
	.align		4
        /*06bc*/ 	.byte	0x04, 0x1c
        /*06be*/ 	.short	(.L_30 - .L_29)


	//   ....[0]....
.L_29:
        /*06c0*/ 	.word	0x00000bc0


	//   ....[1]....
        /*06c4*/ 	.word	0x000013b0


	//   ....[2]....
        /*06c8*/ 	.word	0x00008210


	//   ....[3]....
        /*06cc*/ 	.word	0x00008770


	//   ....[4]....
        /*06d0*/ 	.word	0x0000a2a0


	//----- nvinfo : EIATTR_MAX_THREADS
	.align		4
.L_30:
        /*06d4*/ 	.byte	0x04, 0x05
        /*06d6*/ 	.short	(.L_32 - .L_31)
.L_31:
        /*06d8*/ 	.word	0x00000180
        /*06dc*/ 	.word	0x00000001
        /*06e0*/ 	.word	0x00000001


	//----- nvinfo : EIATTR_CRS_STACK_SIZE
	.align		4
.L_32:
        /*06e4*/ 	.byte	0x04, 0x1e
        /*06e6*/ 	.short	(.L_34 - .L_33)
.L_33:
        /*06e8*/ 	.word	0x00000000


	//----- nvinfo : EIATTR_CBANK_PARAM_SIZE
	.align		4
.L_34:
        /*06ec*/ 	.byte	0x03, 0x19
        /*06ee*/ 	.short	0x0470


	//----- nvinfo : EIATTR_PARAM_CBANK
	.align		4
        /*06f0*/ 	.byte	0x04, 0x0a
        /*06f2*/ 	.short	(.L_36 - .L_35)
	.align		4
.L_35:
        /*06f4*/ 	.word	index@(.nv.constant0._ZN7cutlass13device_kernelINS_4gemm6kernel13GemmUniversalIN4cute5tupleIJiiiiEEENS1_10collective13CollectiveMmaINS1_37MainloopSm90TmaGmmaWarpSpecializedFP8ILi22ENS5_IJNS4_1CILi2EEESB_NSA_ILi1EEEEEENS1_35KernelTmaWarpSpecializedCooperativeEEENS5_IJNSA_ILi256EEENSA_ILi64EEENSA_ILi32EEEEEENS_12float_e5m2_tENS5_IJlSC_lEEESK_SL_NS4_8TiledMMAINS4_8MMA_AtomIJNS4_4SM904GMMA30MMA_64x64x32_F32E5M2E5M2_SS_TNILNSP_7ScaleInE1ELSR_1EEEEEENS4_6LayoutINS5_IJSB_SC_SC_EEENS5_IJSC_NSA_ILi0EEESW_EEEEENS5_IJNS4_10UnderscoreESZ_SZ_EEEEENS4_23SM90_TMA_LOAD_MULTICASTENS4_14ComposedLayoutINS4_7SwizzleILi1ELi4ELi3EEENS4_18smem_ptr_flag_bitsILi8EEENSU_INS5_IJNSA_ILi8EEESI_EEENS5_IJSI_SC_EEEEEEEvNS4_8identityES12_S1C_vS1D_EENS_8epilogue10collective6detail29Sm90TmaWarpSpecializedAdapterINS1G_15DefaultEpilogueISK_SL_SL_NS1F_6thread17LinearCombinationISK_Li1EffLNS1K_9ScaleType4KindE0ELNS_15FloatRoundStyleE2ESK_EENS1_15EpilogueDefaultEEEEEvvEEEEvNT_6ParamsE)
        /*06f8*/ 	.short	0x0210
        /*06fa*/ 	.short	0x0470


	//----- nvinfo : EIATTR_SW_WAR
	.align		4
.L_36:
        /*06fc*/ 	.byte	0x04, 0x36
        /*06fe*/ 	.short	(.L_38 - .L_37)
.L_37:
        /*0700*/ 	.word	0x00000008
.L_38:


//--------------------- .nv.callgraph             --------------------------
	.section	.nv.callgraph,"",@"SHT_CUDA_CALLGRAPH"
	.align	4
	.sectionentsize	8
	.align		4
        /*0000*/ 	.word	0x00000000
	.align		4
        /*0004*/ 	.word	0xffffffff
	.align		4
        /*0008*/ 	.word	0x00000000
	.align		4
        /*000c*/ 	.word	0xfffffffe
	.align		4
        /*0010*/ 	.word	0x00000000
	.align		4
        /*0014*/ 	.word	0xfffffffd
	.align		4
        /*0018*/ 	.word	0x00000000
	.align		4
        /*001c*/ 	.word	0xfffffffc


//--------------------- .nv.constant4             --------------------------
	.section	.nv.constant4,"a",@progbits
	.align	8
	.align		8
.nv.constant4:
        /*0000*/ 	.dword	_ZN40_INTERNAL_297a5e78_4_k_cu_97ab397f_284894cuda3std3__45__cpo5beginE
	.align		8
        /*0008*/ 	.dword	_ZN40_INTERNAL_297a5e78_4_k_cu_97ab397f_284894cuda3std3__45__cpo3endE
	.align		8
        /*0010*/ 	.dword	_ZN40_INTERNAL_297a5e78_4_k_cu_97ab397f_284894cuda3std3__45__cpo6cbeginE
	.align		8
        /*0018*/ 	.dword	_ZN40_INTERNAL_297a5e78_4_k_cu_97ab397f_284894cuda3std3__45__cpo4cendE
	.align		8
        /*0020*/ 	.dword	_ZN40_INTERNAL_297a5e78_4_k_cu_97ab397f_284894cuda3std3__442_GLOBAL__N__297a5e78_4_k_cu_97ab397f_284896ignoreE
	.align		8
        /*0028*/ 	.dword	_ZN40_INTERNAL_297a5e78_4_k_cu_97ab397f_284894cuda3std3__419piecewise_constructE
	.align		8
        /*0030*/ 	.dword	_ZN40_INTERNAL_297a5e78_4_k_cu_97ab397f_284894cuda3std3__48in_placeE
	.align		8
        /*0038*/ 	.dword	_ZN40_INTERNAL_297a5e78_4_k_cu_97ab397f_284894cuda3std6ranges3__45__cpo4swapE
	.align		8
        /*0040*/ 	.dword	_ZN40_INTERNAL_297a5e78_4_k_cu_97ab397f_284894cuda3std6ranges3__45__cpo9iter_moveE
	.align		8
        /*0048*/ 	.dword	_ZN40_INTERNAL_297a5e78_4_k_cu_97ab397f_284894cute7productE
	.align		8
        /*0050*/ 	.dword	_ZN40_INTERNAL_297a5e78_4_k_cu_97ab397f_284894cute1_E


//--------------------- .text._ZN7cutlass13device_kernelINS_4gemm6kernel13GemmUniversalIN4cute5tupleIJiiiiEEENS1_10collective13CollectiveMmaINS1_37MainloopSm90TmaGmmaWarpSpecializedFP8ILi22ENS5_IJNS4_1CILi2EEESB_NSA_ILi1EEEEEENS1_35KernelTmaWarpSpecializedCooperativeEEENS5_IJNSA_ILi256EEENSA_ILi64EEENSA_ILi32EEEEEENS_12float_e5m2_tENS5_IJlSC_lEEESK_SL_NS4_8TiledMMAINS4_8MMA_AtomIJNS4_4SM904GMMA30MMA_64x64x32_F32E5M2E5M2_SS_TNILNSP_7ScaleInE1ELSR_1EEEEEENS4_6LayoutINS5_IJSB_SC_SC_EEENS5_IJSC_NSA_ILi0EEESW_EEEEENS5_IJNS4_10UnderscoreESZ_SZ_EEEEENS4_23SM90_TMA_LOAD_MULTICASTENS4_14ComposedLayoutINS4_7SwizzleILi1ELi4ELi3EEENS4_18smem_ptr_flag_bitsILi8EEENSU_INS5_IJNSA_ILi8EEESI_EEENS5_IJSI_SC_EEEEEEEvNS4_8identityES12_S1C_vS1D_EENS_8epilogue10collective6detail29Sm90TmaWarpSpecializedAdapterINS1G_15DefaultEpilogueISK_SL_SL_NS1F_6thread17LinearCombinationISK_Li1EffLNS1K_9ScaleType4KindE0ELNS_15FloatRoundStyleE2ESK_EENS1_15EpilogueDefaultEEEEEvvEEEEvNT_6ParamsE --------------------------
	.section	.text._ZN7cutlass13device_kernelINS_4gemm6kernel13GemmUniversalIN4cute5tupleIJiiiiEEENS1_10collective13CollectiveMmaINS1_37MainloopSm90TmaGmmaWarpSpecializedFP8ILi22ENS5_IJNS4_1CILi2EEESB_NSA_ILi1EEEEEENS1_35KernelTmaWarpSpecializedCooperativeEEENS5_IJNSA_ILi256EEENSA_ILi64EEENSA_ILi32EEEEEENS_12float_e5m2_tENS5_IJlSC_lEEESK_SL_NS4_8TiledMMAINS4_8MMA_AtomIJNS4_4SM904GMMA30MMA_64x64x32_F32E5M2E5M2_SS_TNILNSP_7ScaleInE1ELSR_1EEEEEENS4_6LayoutINS5_IJSB_SC_SC_EEENS5_IJSC_NSA_ILi0EEESW_EEEEENS5_IJNS4_10UnderscoreESZ_SZ_EEEEENS4_23SM90_TMA_LOAD_MULTICASTENS4_14ComposedLayoutINS4_7SwizzleILi1ELi4ELi3EEENS4_18smem_ptr_flag_bitsILi8EEENSU_INS5_IJNSA_ILi8EEESI_EEENS5_IJSI_SC_EEEEEEEvNS4_8identityES12_S1C_vS1D_EENS_8epilogue10collective6detail29Sm90TmaWarpSpecializedAdapterINS1G_15DefaultEpilogueISK_SL_SL_NS1F_6thread17LinearCombinationISK_Li1EffLNS1K_9ScaleType4KindE0ELNS_15FloatRoundStyleE2ESK_EENS1_15EpilogueDefaultEEEEEvvEEEEvNT_6ParamsE,"ax",@progbits
	.align	128
.text._ZN7cutlass13device_kernelINS_4gemm6kernel13GemmUniversalIN4cute5tupleIJiiiiEEENS1_10collective13CollectiveMmaINS1_37MainloopSm90TmaGmmaWarpSpecializedFP8ILi22ENS5_IJNS4_1CILi2EEESB_NSA_ILi1EEEEEENS1_35KernelTmaWarpSpecializedCooperativeEEENS5_IJNSA_ILi256EEENSA_ILi64EEENSA_ILi32EEEEEENS_12float_e5m2_tENS5_IJlSC_lEEESK_SL_NS4_8TiledMMAINS4_8MMA_AtomIJNS4_4SM904GMMA30MMA_64x64x32_F32E5M2E5M2_SS_TNILNSP_7ScaleInE1ELSR_1EEEEEENS4_6LayoutINS5_IJSB_SC_SC_EEENS5_IJSC_NSA_ILi0EEESW_EEEEENS5_IJNS4_10UnderscoreESZ_SZ_EEEEENS4_23SM90_TMA_LOAD_MULTICASTENS4_14ComposedLayoutINS4_7SwizzleILi1ELi4ELi3EEENS4_18smem_ptr_flag_bitsILi8EEENSU_INS5_IJNSA_ILi8EEESI_EEENS5_IJSI_SC_EEEEEEEvNS4_8identityES12_S1C_vS1D_EENS_8epilogue10collective6detail29Sm90TmaWarpSpecializedAdapterINS1G_15DefaultEpilogueISK_SL_SL_NS1F_6thread17LinearCombinationISK_Li1EffLNS1K_9ScaleType4KindE0ELNS_15FloatRoundStyleE2ESK_EENS1_15EpilogueDefaultEEEEEvvEEEEvNT_6ParamsE:
        .type           _ZN7cutlass13device_kernelINS_4gemm6kernel13GemmUniversalIN4cute5tupleIJiiiiEEENS1_10collective13CollectiveMmaINS1_37MainloopSm90TmaGmmaWarpSpecializedFP8ILi22ENS5_IJNS4_1CILi2EEESB_NSA_ILi1EEEEEENS1_35KernelTmaWarpSpecializedCooperativeEEENS5_IJNSA_ILi256EEENSA_ILi64EEENSA_ILi32EEEEEENS_12float_e5m2_tENS5_IJlSC_lEEESK_SL_NS4_8TiledMMAINS4_8MMA_AtomIJNS4_4SM904GMMA30MMA_64x64x32_F32E5M2E5M2_SS_TNILNSP_7ScaleInE1ELSR_1EEEEEENS4_6LayoutINS5_IJSB_SC_SC_EEENS5_IJSC_NSA_ILi0EEESW_EEEEENS5_IJNS4_10UnderscoreESZ_SZ_EEEEENS4_23SM90_TMA_LOAD_MULTICASTENS4_14ComposedLayoutINS4_7SwizzleILi1ELi4ELi3EEENS4_18smem_ptr_flag_bitsILi8EEENSU_INS5_IJNSA_ILi8EEESI_EEENS5_IJSI_SC_EEEEEEEvNS4_8identityES12_S1C_vS1D_EENS_8epilogue10collective6detail29Sm90TmaWarpSpecializedAdapterINS1G_15DefaultEpilogueISK_SL_SL_NS1F_6thread17LinearCombinationISK_Li1EffLNS1K_9ScaleType4KindE0ELNS_15FloatRoundStyleE2ESK_EENS1_15EpilogueDefaultEEEEEvvEEEEvNT_6ParamsE,@function
        .size           _ZN7cutlass13device_kernelINS_4gemm6kernel13GemmUniversalIN4cute5tupleIJiiiiEEENS1_10collective13CollectiveMmaINS1_37MainloopSm90TmaGmmaWarpSpecializedFP8ILi22ENS5_IJNS4_1CILi2EEESB_NSA_ILi1EEEEEENS1_35KernelTmaWarpSpecializedCooperativeEEENS5_IJNSA_ILi256EEENSA_ILi64EEENSA_ILi32EEEEEENS_12float_e5m2_tENS5_IJlSC_lEEESK_SL_NS4_8TiledMMAINS4_8MMA_AtomIJNS4_4SM904GMMA30MMA_64x64x32_F32E5M2E5M2_SS_TNILNSP_7ScaleInE1ELSR_1EEEEEENS4_6LayoutINS5_IJSB_SC_SC_EEENS5_IJSC_NSA_ILi0EEESW_EEEEENS5_IJNS4_10UnderscoreESZ_SZ_EEEEENS4_23SM90_TMA_LOAD_MULTICASTENS4_14ComposedLayoutINS4_7SwizzleILi1ELi4ELi3EEENS4_18smem_ptr_flag_bitsILi8EEENSU_INS5_IJNSA_ILi8EEESI_EEENS5_IJSI_SC_EEEEEEEvNS4_8identityES12_S1C_vS1D_EENS_8epilogue10collective6detail29Sm90TmaWarpSpecializedAdapterINS1G_15DefaultEpilogueISK_SL_SL_NS1F_6thread17LinearCombinationISK_Li1EffLNS1K_9ScaleType4KindE0ELNS_15FloatRoundStyleE2ESK_EENS1_15EpilogueDefaultEEEEEvvEEEEvNT_6ParamsE,(.L_x_243 - _ZN7cutlass13device_kernelINS_4gemm6kernel13GemmUniversalIN4cute5tupleIJiiiiEEENS1_10collective13CollectiveMmaINS1_37MainloopSm90TmaGmmaWarpSpecializedFP8ILi22ENS5_IJNS4_1CILi2EEESB_NSA_ILi1EEEEEENS1_35KernelTmaWarpSpecializedCooperativeEEENS5_IJNSA_ILi256EEENSA_ILi64EEENSA_ILi32EEEEEENS_12float_e5m2_tENS5_IJlSC_lEEESK_SL_NS4_8TiledMMAINS4_8MMA_AtomIJNS4_4SM904GMMA30MMA_64x64x32_F32E5M2E5M2_SS_TNILNSP_7ScaleInE1ELSR_1EEEEEENS4_6LayoutINS5_IJSB_SC_SC_EEENS5_IJSC_NSA_ILi0EEESW_EEEEENS5_IJNS4_10UnderscoreESZ_SZ_EEEEENS4_23SM90_TMA_LOAD_MULTICASTENS4_14ComposedLayoutINS4_7SwizzleILi1ELi4ELi3EEENS4_18smem_ptr_flag_bitsILi8EEENSU_INS5_IJNSA_ILi8EEESI_EEENS5_IJSI_SC_EEEEEEEvNS4_8identityES12_S1C_vS1D_EENS_8epilogue10collective6detail29Sm90TmaWarpSpecializedAdapterINS1G_15DefaultEpilogueISK_SL_SL_NS1F_6thread17LinearCombinationISK_Li1EffLNS1K_9ScaleType4KindE0ELNS_15FloatRoundStyleE2ESK_EENS1_15EpilogueDefaultEEEEEvvEEEEvNT_6ParamsE)
        .other          _ZN7cutlass13device_kernelINS_4gemm6kernel13GemmUniversalIN4cute5tupleIJiiiiEEENS1_10collective13CollectiveMmaINS1_37MainloopSm90TmaGmmaWarpSpecializedFP8ILi22ENS5_IJNS4_1CILi2EEESB_NSA_ILi1EEEEEENS1_35KernelTmaWarpSpecializedCooperativeEEENS5_IJNSA_ILi256EEENSA_ILi64EEENSA_ILi32EEEEEENS_12float_e5m2_tENS5_IJlSC_lEEESK_SL_NS4_8TiledMMAINS4_8MMA_AtomIJNS4_4SM904GMMA30MMA_64x64x32_F32E5M2E5M2_SS_TNILNSP_7ScaleInE1ELSR_1EEEEEENS4_6LayoutINS5_IJSB_SC_SC_EEENS5_IJSC_NSA_ILi0EEESW_EEEEENS5_IJNS4_10UnderscoreESZ_SZ_EEEEENS4_23SM90_TMA_LOAD_MULTICASTENS4_14ComposedLayoutINS4_7SwizzleILi1ELi4ELi3EEENS4_18smem_ptr_flag_bitsILi8EEENSU_INS5_IJNSA_ILi8EEESI_EEENS5_IJSI_SC_EEEEEEEvNS4_8identityES12_S1C_vS1D_EENS_8epilogue10collective6detail29Sm90TmaWarpSpecializedAdapterINS1G_15DefaultEpilogueISK_SL_SL_NS1F_6thread17LinearCombinationISK_Li1EffLNS1K_9ScaleType4KindE0ELNS_15FloatRoundStyleE2ESK_EENS1_15EpilogueDefaultEEEEEvvEEEEvNT_6ParamsE,@"STO_CUDA_ENTRY STV_DEFAULT"
_ZN7cutlass13device_kernelINS_4gemm6kernel13GemmUniversalIN4cute5tupleIJiiiiEEENS1_10collective13CollectiveMmaINS1_37MainloopSm90TmaGmmaWarpSpecializedFP8ILi22ENS5_IJNS4_1CILi2EEESB_NSA_ILi1EEEEEENS1_35KernelTmaWarpSpecializedCooperativeEEENS5_IJNSA_ILi256EEENSA_ILi64EEENSA_ILi32EEEEEENS_12float_e5m2_tENS5_IJlSC_lEEESK_SL_NS4_8TiledMMAINS4_8MMA_AtomIJNS4_4SM904GMMA30MMA_64x64x32_F32E5M2E5M2_SS_TNILNSP_7ScaleInE1ELSR_1EEEEEENS4_6LayoutINS5_IJSB_SC_SC_EEENS5_IJSC_NSA_ILi0EEESW_EEEEENS5_IJNS4_10UnderscoreESZ_SZ_EEEEENS4_23SM90_TMA_LOAD_MULTICASTENS4_14ComposedLayoutINS4_7SwizzleILi1ELi4ELi3EEENS4_18smem_ptr_flag_bitsILi8EEENSU_INS5_IJNSA_ILi8EEESI_EEENS5_IJSI_SC_EEEEEEEvNS4_8identityES12_S1C_vS1D_EENS_8epilogue10collective6detail29Sm90TmaWarpSpecializedAdapterINS1G_15DefaultEpilogueISK_SL_SL_NS1F_6thread17LinearCombinationISK_Li1EffLNS1K_9ScaleType4KindE0ELNS_15FloatRoundStyleE2ESK_EENS1_15EpilogueDefaultEEEEEvvEEEEvNT_6ParamsE:
[----:B------:R-:W-:Y:S01]  /*0000*/  LDC R1, c[0x0][0x28] ;  /* 0x00000a00ff017b82 */ /* 0x000fe20000000800 */
[----:B------:R-:W0:Y:S01]  /*0010*/  S2R R0, SR_TID.X ;  /* 0x0000000000007919 */ /* 0x000e220000002100 */
[----:B------:R-:W-:Y:S01]  /*0020*/  ELECT P0, URZ, PT ;  /* 0x00000000003f782f */ /* 0x000fe20003800000 */
[----:B------:R-:W-:Y:S01]  /*0030*/  BSSY B0, `(.L_x_0) ;  /* 0x000000f000007945 */ /* 0x000fe20003800000 */
[--C-:B0-----:R-:W-:Y:S02]  /*0040*/  SHF.R.U32.HI R2, RZ, 0x5, R0.reuse ;  /* 0x00000005ff027819 */ /* 0x101fe40000011600 */
[----:B------:R-:W-:-:S03]  /*0050*/  SHF.R.U32.HI R3, RZ, 0x7, R0 ;  /* 0x00000007ff037819 */ /* 0x000fc60000011600 */
[----:B------:R-:W0:Y:S04]  /*0060*/  SHFL.IDX PT, R7, R2, RZ, 0x1f ;  /* 0x00001fff02077589 */ /* 0x000e2800000e0000 */
[----:B------:R-:W1:Y:S01]  /*0070*/  SHFL.IDX PT, R3, R3, RZ, 0x1f ;  /* 0x00001fff03037589 */ /* 0x000e6200000e0000 */
[----:B0-----:R-:W-:-:S13]  /*0080*/  ISETP.NE.OR P0, PT, R7, RZ, !P0 ;  /* 0x000000ff0700720c */ /* 0x001fda0004705670 */
[----:B-1----:R-:W-:Y:S05]  /*0090*/  @P0 BRA `(.L_x_1) ;  /* 0x0000000000200947 */ /* 0x002fea0003800000 */
[----:B------:R-:W-:Y:S02]  /*00a0*/  ULDC.64 UR4, c[0x0][0x198] ;  /* 0x0000660000047ab9 */ /* 0x000fe40000000a00 */
[----:B------:R-:W-:Y:S02]  /*00b0*/  UIADD3 UR6, UP0, UR4, 0xf0, URZ ;  /* 0x000000f004067890 */ /* 0x000fe4000ff1e03f */
[----:B------:R-:W-:Y:S02]  /*00c0*/  UIADD3 UR4, UP1, UR4, 0x1f0, URZ ;  /* 0x000001f004047890 */ /* 0x000fe4000ff3e03f */
[----:B------:R-:W-:Y:S02]  /*00d0*/  UIADD3.X UR7, URZ, UR5, URZ, UP0, !UPT ;  /* 0x000000053f077290 */ /* 0x000fe400087fe43f */
[----:B------:R-:W-:-:S07]  /*00e0*/  UIADD3.X UR5, URZ, UR5, URZ, UP1, !UPT ;  /* 0x000000053f057290 */ /* 0x000fce0008ffe43f */
[----:B------:R0:W-:Y:S02]  /*00f0*/  UTMACCTL.PF [UR6] ;  /* 0x00000000060079b9 */ /* 0x0001e40008040000 */
[----:B------:R0:W-:Y:S02]  /*0100*/  UTMACCTL.PF [UR4] ;  /* 0x00000000040079b9 */ /* 0x0001e40008040000 */
[----:B0-----:R-:W-:Y:S01]  /*0110*/  NOP ;  /* 0x0000000000007918 */ /* 0x001fe20000000000 */
.L_x_1:
[----:B------:R-:W-:Y:S05]  /*0120*/  BSYNC B0 ;  /* 0x0000000000007941 */ /* 0x000fea0003800000 */
.L_x_0:
[----:B------:R-:W0:Y:S02]  /*0130*/  SHFL.IDX PT, R4, R2, RZ, 0x1f ;  /* 0x00001fff02047589 */ /* 0x000e2400000e0000 */
[----:B0-----:R-:W-:-:S13]  /*0140*/  ISETP.NE.AND P0, PT, R4, RZ, PT ;  /* 0x000000ff0400720c */ /* 0x001fda0003f05270 */
[----:B------:R-:W-:Y:S05]  /*0150*/  @P0 BRA `(.L_x_2) ;  /* 0x0000000000f40947 */ /* 0x000fea0003800000 */
[----:B------:R-:W-:Y:S01]  /*0160*/  ELECT P0, URZ, PT ;  /* 0x00000000003f782f */ /* 0x000fe20003800000 */
[----:B------:R-:W-:-:S12]  /*0170*/  BSSY B0, `(.L_x_2) ;  /* 0x000003b000007945 */ /* 0x000fd80003800000 */
[----:B------:R-:W-:Y:S05]  /*0180*/  @!P0 BRA `(.L_x_3) ;  /* 0x0000000000e48947 */ /* 0x000fea0003800000 */
[----:B------:R-:W0:Y:S01]  /*0190*/  S2UR UR8, SR_CgaCtaId ;  /* 0x00000000000879c3 */ /* 0x000e220000008800 */
[----:B------:R-:W-:Y:S01]  /*01a0*/  UMOV UR4, 0x400 ;  /* 0x0000040000047882 */ /* 0x000fe20000000000 */
[----:B------:R-:W-:Y:S01]  /*01b0*/  UMOV UR5, 0x1 ;  /* 0x0000000100057882 */ /* 0x000fe20000000000 */
[----:B------:R-:W-:Y:S02]  /*01c0*/  UMOV UR6, 0x6 ;  /* 0x0000000600067882 */ /* 0x000fe40000000000 */
[----:B------:R-:W-:-:S04]  /*01d0*/  UIADD3 UR6, -UR6, 0x100000, URZ ;  /* 0x0010000006067890 */ /* 0x000fc8000fffe13f */
[----:B------:R-:W-:Y:S02]  /*01e0*/  USHF.L.U32 UR7, UR6, 0xb, URZ ;  /* 0x0000000b06077899 */ /* 0x000fe4000800063f */
[----:B------:R-:W-:Y:S02]  /*01f0*/  USHF.L.U32 UR6, UR6, 0x1, URZ ;  /* 0x0000000106067899 */ /* 0x000fe4000800063f */
[----:B0-----:R-:W-:Y:S02]  /*0200*/  ULEA UR8, UR8, UR4, 0x18 ;  /* 0x0000000408087291 */ /* 0x001fe4000f8ec03f */
[----:B------:R-:W-:-:S04]  /*0210*/  UIADD3 UR4, -UR5, 0x100000, URZ ;  /* 0x0010000005047890 */ /* 0x000fc8000fffe13f */
[----:B------:R-:W-:Y:S02]  /*0220*/  USHF.L.U32 UR5, UR4, 0xb, URZ ;  /* 0x0000000b04057899 */ /* 0x000fe4000800063f */
[----:B------:R-:W-:Y:S01]  /*0230*/  USHF.L.U32 UR4, UR4, 0x1, URZ ;  /* 0x0000000104047899 */ /* 0x000fe2000800063f */
[----:B------:R-:W0:Y:S11]  /*0240*/  FENCE.VIEW.ASYNC.S ;  /* 0x00000000000073c6 */ /* 0x000e360000000000 */
[----:B0-----:R0:W1:Y:S01]  /*0250*/  SYNCS.EXCH.64 URZ, [UR8], UR4 ;  /* 0x00000004083f75b2 */ /* 0x0010620008000100 */
[----:B------:R0:W2:Y:S01]  /*0260*/  SYNCS.EXCH.64 URZ, [UR8+0xb0], UR6 ;  /* 0x0000b006083f75b2 */ /* 0x0000a20008000100 */
[----:B------:R0:W3:Y:S01]  /*0270*/  SYNCS.EXCH.64 URZ, [UR8+0x8], UR4 ;  /* 0x00000804083f75b2 */ /* 0x0000e20008000100 */
[----:B------:R0:W4:Y:S01]  /*0280*/  SYNCS.EXCH.64 URZ, [UR8+0xb8], UR6 ;  /* 0x0000b806083f75b2 */ /* 0x0001220008000100 */
[----:B------:R0:W0:Y:S01]  /*0290*/  SYNCS.EXCH.64 URZ, [UR8+0x10], UR4 ;  /* 0x00001004083f75b2 */ /* 0x0000220008000100 */
        /* <DEDUP_REMOVED lines=39> */
[----:B-1234-:R-:W-:Y:S01]  /*0510*/  NOP ;  /* 0x0000000000007918 */ /* 0x01efe20000000000 */
.L_x_3:
[----:B0-----:R-:W-:Y:S05]  /*0520*/  BSYNC B0 ;  /* 0x0000000000007941 */ /* 0x001fea0003800000 */
.L_x_2:
[----:B------:R-:W-:Y:S01]  /*0530*/  SHF.R.S32.HI R5, RZ, 0x1f, R0 ;  /* 0x0000001fff057819 */ /* 0x000fe20000011400 */
[----:B------:R-:W0:Y:S01]  /*0540*/  SHFL.IDX PT, R2, R2, RZ, 0x1f ;  /* 0x00001fff02027589 */ /* 0x000e2200000e0000 */
[----:B------:R-:W1:Y:S01]  /*0550*/  S2UR UR8, SR_CTAID.X ;  /* 0x00000000000879c3 */ /* 0x000e620000002500 */
[----:B------:R-:W-:Y:S02]  /*0560*/  ELECT P0, URZ, PT ;  /* 0x00000000003f782f */ /* 0x000fe40003800000 */
[----:B------:R-:W-:Y:S01]  /*0570*/  LEA.HI R5, R5, R0, RZ, 0x7 ;  /* 0x0000000005057211 */ /* 0x000fe200078f38ff */
[----:B------:R-:W2:Y:S01]  /*0580*/  S2R R8, SR_CTAID.Y ;  /* 0x0000000000087919 */ /* 0x000ea20000002600 */
[----:B------:R-:W-:Y:S01]  /*0590*/  SHF.R.S32.HI R11, RZ, 0x1f, R4 ;  /* 0x0000001fff0b7819 */ /* 0x000fe20000011404 */
[----:B------:R-:W-:Y:S01]  /*05a0*/  ULDC UR4, c[0x0][0x150] ;  /* 0x0000540000047ab9 */ /* 0x000fe20000000800 */
[----:B------:R-:W-:Y:S01]  /*05b0*/  LOP3.LUT R5, R5, 0xffffff80, RZ, 0xc0, !PT ;  /* 0xffffff8005057812 */ /* 0x000fe200078ec0ff */
[----:B------:R-:W-:Y:S01]  /*05c0*/  VIADD R16, R3, 0xffffffff ;  /* 0xffffffff03107836 */ /* 0x000fe20000000000 */
[----:B------:R-:W-:Y:S01]  /*05d0*/  LEA.HI R11, R11, R4, RZ, 0x2 ;  /* 0x000000040b0b7211 */ /* 0x000fe200078f10ff */
[----:B------:R-:W3:Y:S01]  /*05e0*/  LDC R12, c[0x0][0x144] ;  /* 0x00005100ff0c7b82 */ /* 0x000ee20000000800 */
[----:B------:R-:W-:Y:S01]  /*05f0*/  NOP ;  /* 0x0000000000007918 */ /* 0x000fe20000000000 */
[----:B------:R-:W-:Y:S01]  /*0600*/  IMAD.IADD R6, R0, 0x1, -R5 ;  /* 0x0000000100067824 */ /* 0x000fe200078e0a05 */
[----:B------:R-:W-:Y:S01]  /*0610*/  LOP3.LUT R11, R11, 0x3ffffffc, RZ, 0xc0, !PT ;  /* 0x3ffffffc0b0b7812 */ /* 0x000fe200078ec0ff */
[----:B------:R-:W-:Y:S01]  /*0620*/  NOP ;  /* 0x0000000000007918 */ /* 0x000fe20000000000 */
[----:B------:R-:W-:-:S02]  /*0630*/  ISETP.NE.AND P4, PT, R3, RZ, PT ;  /* 0x000000ff0300720c */ /* 0x000fc40003f85270 */
[----:B------:R-:W-:Y:S01]  /*0640*/  SHF.R.S32.HI R5, RZ, 0x1f, R6 ;  /* 0x0000001fff057819 */ /* 0x000fe20000011406 */
[----:B------:R-:W-:Y:S01]  /*0650*/  IMAD.IADD R4, R4, 0x1, -R11 ;  /* 0x0000000104047824 */ /* 0x000fe200078e0a0b */
[----:B------:R-:W4:Y:S01]  /*0660*/  LDC R14, c[0x0][0x140] ;  /* 0x00005000ff0e7b82 */ /* 0x000f220000000800 */
[----:B------:R-:W-:Y:S02]  /*0670*/  ISETP.GE.U32.AND P6, PT, R16, 0x2, PT ;  /* 0x000000021000780c */ /* 0x000fe40003fc6070 */
[----:B------:R-:W-:Y:S02]  /*0680*/  LEA.HI R5, R5, R6, RZ, 0x3 ;  /* 0x0000000605057211 */ /* 0x000fe400078f18ff */
[----:B0-----:R-:W-:Y:S02]  /*0690*/  ISETP.NE.OR P0, PT, R2, RZ, !P0 ;  /* 0x000000ff0200720c */ /* 0x001fe40004705670 */
[--C-:B------:R-:W-:Y:S01]  /*06a0*/  SHF.R.S32.HI R2, RZ, 0x3, R5.reuse ;  /* 0x00000003ff027819 */ /* 0x100fe20000011405 */
[----:B------:R-:W0:Y:S01]  /*06b0*/  LDC R13, c[0x0][0x148] ;  /* 0x00005200ff0d7b82 */ /* 0x000e220000000800 */
[----:B------:R-:W-:-:S02]  /*06c0*/  SHF.R.S32.HI R5, RZ, 0x1f, R5 ;  /* 0x0000001fff057819 */ /* 0x000fc40000011405 */
[----:B-1----:R-:W-:Y:S02]  /*06d0*/  I2FP.F32.U32 R10, UR8 ;  /* 0x00000008000a7c45 */ /* 0x002fe40008201000 */
[----:B------:R-:W-:-:S03]  /*06e0*/  LEA.HI R5, R5, R2, RZ, 0x2 ;  /* 0x0000000205057211 */ /* 0x000fc600078f10ff */
[----:B------:R-:W-:Y:S01]  /*06f0*/  FMUL R10, R10, UR4 ;  /* 0x000000040a0a7c20 */ /* 0x000fe20008400000 */
[----:B------:R-:W-:Y:S01]  /*0700*/  LOP3.LUT R5, R5, 0xfffffffc, RZ, 0xc0, !PT ;  /* 0xfffffffc05057812 */ /* 0x000fe200078ec0ff */
[----:B------:R-:W-:Y:S01]  /*0710*/  VOTEU.ALL UP0, P0 ;  /* 0x00000000003f7886 */ /* 0x000fe20000000000 */
[----:B--2---:R-:W-:Y:S01]  /*0720*/  I2FP.F32.U32 R11, R8 ;  /* 0x00000008000b7245 */ /* 0x004fe20000201000 */
[----:B------:R-:W-:Y:S01]  /*0730*/  ULDC UR4, c[0x0][0x154] ;  /* 0x0000550000047ab9 */ /* 0x000fe20000000800 */
[----:B------:R-:W-:Y:S01]  /*0740*/  VOTEU.ALL UP1, P0 ;  /* 0x00000000003f7886 */ /* 0x000fe20000020000 */
[----:B------:R-:W1:Y:S01]  /*0750*/  F2I.U32.TRUNC.NTZ R10, R10 ;  /* 0x0000000a000a7305 */ /* 0x000e62000020f000 */
[----:B------:R-:W-:Y:S01]  /*0760*/  IMAD.IADD R5, R2, 0x1, -R5 ;  /* 0x0000000102057824 */ /* 0x000fe200078e0a05 */
[----:B------:R-:W2:Y:S01]  /*0770*/  @!UP0 S2UR UR7, SR_CgaCtaId ;  /* 0x00000000000789c3 */ /* 0x000ea20000008800 */
[----:B------:R-:W-:Y:S01]  /*0780*/  @!UP0 UMOV UR6, 0x400 ;  /* 0x0000040000068882 */ /* 0x000fe20000000000 */
[----:B----4-:R-:W-:Y:S01]  /*0790*/  ISETP.EQ.U32.AND P2, PT, R14, 0x1, PT ;  /* 0x000000010e00780c */ /* 0x010fe20003f42070 */
[----:B------:R-:W-:-:S05]  /*07a0*/  IMAD R5, R4, 0x4, R5 ;  /* 0x0000000404057824 */ /* 0x000fca00078e0205 */
[----:B------:R-:W-:-:S04]  /*07b0*/  LEA.HI R2, R5, R5, RZ, 0x1 ;  /* 0x0000000505027211 */ /* 0x000fc800078f08ff */
[----:B------:R-:W-:Y:S01]  /*07c0*/  LOP3.LUT R4, R2, 0xfffffffe, RZ, 0xc0, !PT ;  /* 0xfffffffe02047812 */ /* 0x000fe200078ec0ff */
[----:B-1----:R-:W-:Y:S02]  /*07d0*/  IMAD.MOV R15, RZ, RZ, -R10 ;  /* 0x000000ffff0f7224 */ /* 0x002fe400078e0a0a */
[----:B------:R-:W-:Y:S01]  /*07e0*/  FMUL R10, R11, UR4 ;  /* 0x000000040b0a7c20 */ /* 0x000fe20008400000 */
[----:B------:R-:W-:Y:S01]  /*07f0*/  SHF.R.S32.HI R2, RZ, 0x1f, R7 ;  /* 0x0000001fff027819 */ /* 0x000fe20000011407 */
[----:B------:R-:W-:Y:S01]  /*0800*/  UMOV UR4, 0x20 ;  /* 0x0000002000047882 */ /* 0x000fe20000000000 */
[----:B---3--:R-:W-:Y:S01]  /*0810*/  IMAD R12, R12, R15, UR8 ;  /* 0x000000080c0c7e24 */ /* 0x008fe2000f8e020f */
[----:B------:R-:W-:-:S04]  /*0820*/  @!UP0 UIADD3 UR4, -UR4, 0x100000, URZ ;  /* 0x0010000004048890 */ /* 0x000fc8000fffe13f */
[----:B------:R-:W-:Y:S02]  /*0830*/  @!UP0 USHF.L.U32 UR5, UR4, 0xb, URZ ;  /* 0x0000000b04058899 */ /* 0x000fe4000800063f */
[----:B------:R-:W-:Y:S01]  /*0840*/  @!UP0 USHF.L.U32 UR4, UR4, 0x1, URZ ;  /* 0x0000000104048899 */ /* 0x000fe2000800063f */
[C---:B------:R-:W-:Y:S01]  /*0850*/  IMAD.IADD R11, R5.reuse, 0x1, -R4 ;  /* 0x00000001050b7824 */ /* 0x040fe200078e0a04 */
[----:B------:R-:W1:Y:S01]  /*0860*/  F2I.U32.TRUNC.NTZ R10, R10 ;  /* 0x0000000a000a7305 */ /* 0x000e62000020f000 */
[----:B------:R-:W-:Y:S01]  /*0870*/  LEA.HI R2, R2, R7, RZ, 0x2 ;  /* 0x0000000702027211 */ /* 0x000fe200078f10ff */
[----:B------:R-:W-:Y:S02]  /*0880*/  IMAD.SHL.U32 R4, R5, 0x4, RZ ;  /* 0x0000000405047824 */ /* 0x000fe400078e00ff */
[----:B------:R-:W-:Y:S01]  /*0890*/  ISETP.NE.AND P3, PT, R11, R12, PT ;  /* 0x0000000c0b00720c */ /* 0x000fe20003f65270 */
[----:B--2---:R-:W-:Y:S01]  /*08a0*/  @!UP0 ULEA UR6, UR7, UR6, 0x18 ;  /* 0x0000000607068291 */ /* 0x004fe2000f8ec03f */
[----:B------:R-:W-:Y:S01]  /*08b0*/  LOP3.LUT R2, R2, 0xfffffffc, RZ, 0xc0, !PT ;  /* 0xfffffffc02027812 */ /* 0x000fe200078ec0ff */
[----:B------:R-:W-:Y:S01]  /*08c0*/  VOTEU.ALL UP0, P0 ;  /* 0x00000000003f7886 */ /* 0x000fe20000000000 */
[----:B------:R-:W-:-:S02]  /*08d0*/  LOP3.LUT R5, R5, 0xc, R4, 0x78, !PT ;  /* 0x0000000c05057812 */ /* 0x000fc400078e7804 */
[----:B------:R-:W-:Y:S01]  /*08e0*/  LOP3.LUT P0, RZ, R6, 0x7, RZ, 0xc0, !PT ;  /* 0x0000000706ff7812 */ /* 0x000fe2000780c0ff */
[----:B------:R-:W-:Y:S02]  /*08f0*/  IMAD.IADD R7, R7, 0x1, -R2 ;  /* 0x0000000107077824 */ /* 0x000fe400078e0a02 */
[----:B------:R-:W-:Y:S01]  /*0900*/  IMAD.MOV.U32 R6, RZ, RZ, 0x1 ;  /* 0x00000001ff067424 */ /* 0x000fe200078e00ff */
[----:B------:R-:W-:Y:S01]  /*0910*/  ISETP.LT.U32.AND P0, PT, R5, 0x4, !P0 ;  /* 0x000000040500780c */ /* 0x000fe20004701070 */
[----:B-1----:R-:W-:Y:S01]  /*0920*/  IMAD.MOV R20, RZ, RZ, -R10 ;  /* 0x000000ffff147224 */ /* 0x002fe200078e0a0a */
[----:B------:R-:W-:Y:S01]  /*0930*/  ISETP.NE.AND P1, PT, R7, 0x3, PT ;  /* 0x000000030700780c */ /* 0x000fe20003f25270 */
[----:B------:R-:W1:Y:S02]  /*0940*/  FENCE.VIEW.ASYNC.S ;  /* 0x00000000000073c6 */ /* 0x000e640000000000 */
[----:B-1----:R1:W2:Y:S01]  /*0950*/  @!UP0 SYNCS.EXCH.64 URZ, [UR6+0x170], UR4 ;  /* 0x00017004063f85b2 */ /* 0x0022a20008000100 */
[----:B------:R-:W-:Y:S01]  /*0960*/  @P3 LEA.HI R2, R5, R5, RZ, 0x1 ;  /* 0x0000000505023211 */ /* 0x000fe200078f08ff */
[----:B0-----:R-:W-:Y:S01]  /*0970*/  IMAD R11, R13, R20, R8 ;  /* 0x000000140d0b7224 */ /* 0x001fe200078e0208 */
[----:B------:R-:W-:-:S02]  /*0980*/  ISETP.EQ.OR P1, PT, R7, RZ, !P1 ;  /* 0x000000ff0700720c */ /* 0x000fc40004f22670 */
[----:B------:R-:W-:Y:S02]  /*0990*/  @P3 SHF.R.S32.HI R2, RZ, 0x1, R2 ;  /* 0x00000001ff023819 */ /* 0x000fe40000011402 */
[----:B------:R-:W-:Y:S02]  /*09a0*/  ISETP.EQ.AND P1, PT, R3, RZ, P1 ;  /* 0x000000ff0300720c */ /* 0x000fe40000f22270 */
[----:B------:R-:W-:Y:S02]  /*09b0*/  @P3 ISETP.NE.AND P5, PT, R2, R11, PT ;  /* 0x0000000b0200320c */ /* 0x000fe40003fa5270 */
[----:B------:R-:W-:Y:S02]  /*09c0*/  SEL R3, RZ, 0x1, !P0 ;  /* 0x00000001ff037807 */ /* 0x000fe40004000000 */
[----:B------:R-:W-:Y:S02]  /*09d0*/  @P3 SEL R6, RZ, 0x1, P5 ;  /* 0x00000001ff063807 */ /* 0x000fe40002800000 */
[----:B------:R-:W-:Y:S01]  /*09e0*/  SEL R4, RZ, 0x1, !P1 ;  /* 0x00000001ff047807 */ /* 0x000fe20004800000 */
[----:B------:R1:W0:Y:S01]  /*09f0*/  @!UP1 SYNCS.EXCH.64 URZ, [UR6+0x178], UR4 ;  /* 0x00017804063f95b2 */ /* 0x0002220008000100 */
[----:B------:R-:W-:Y:S01]  /*0a00*/  LOP3.LUT R6, R6, R3, RZ, 0xc0, !PT ;  /* 0x0000000306067212 */ /* 0x000fe200078ec0ff */
[----:B------:R-:W-:Y:S01]  /*0a10*/  NOP ;  /* 0x0000000000007918 */ /* 0x000fe20000000000 */
[----:B------:R-:W-:Y:S01]  /*0a20*/  SEL R4, R4, 0x2, P6 ;  /* 0x0000000204047807 */ /* 0x000fe20003000000 */
[----:B------:R-:W-:Y:S06]  /*0a30*/  @!P2 BRA `(.L_x_4) ;  /* 0x000000000008a947 */ /* 0x000fec0003800000 */
[----:B0-2---:R-:W-:Y:S01]  /*0a40*/  UCGABAR_ARV ;  /* 0x00000000000079c7 */ /* 0x005fe20008000000 */
[----:B------:R-:W-:Y:S05]  /*0a50*/  BRA `(.L_x_5) ;  /* 0x0000000000047947 */ /* 0x000fea0003800000 */
.L_x_4:
[----:B0-2---:R-:W-:Y:S01]  /*0a60*/  NOP ;  /* 0x0000000000007918 */ /* 0x005fe20000000000 */
.L_x_5:
[----:B------:R-:W0:Y:S01]  /*0a70*/  LDC R2, c[0x0][0x65c] ;  /* 0x00019700ff027b82 */ /* 0x000e220000000800 */
[----:B------:R-:W-:Y:S01]  /*0a80*/  IMAD.MOV.U32 R3, RZ, RZ, RZ ;  /* 0x000000ffff037224 */ /* 0x000fe200078e00ff */
[----:B0-----:R-:W-:Y:S01]  /*0a90*/  ISETP.NE.AND P3, PT, R2, 0x1, PT ;  /* 0x000000010200780c */ /* 0x001fe20003f65270 */
[----:B------:R-:W-:-:S12]  /*0aa0*/  IMAD.U32 R2, RZ, RZ, UR8 ;  /* 0x00000008ff027e24 */ /* 0x000fd8000f8e00ff */
[----:B------:R-:W0:Y:S01]  /*0ab0*/  @P3 LDC R15, c[0x0][0x10] ;  /* 0x00000400ff0f3b82 */ /* 0x000e220000000800 */
[----:B------:R-:W-:Y:S02]  /*0ac0*/  @P3 IMAD.MOV.U32 R9, RZ, RZ, RZ ;  /* 0x000000ffff093224 */ /* 0x000fe400078e00ff */
[----:B------:R-:W-:-:S05]  /*0ad0*/  @P3 IMAD.MOV.U32 R17, RZ, RZ, RZ ;  /* 0x000000ffff113224 */ /* 0x000fca00078e00ff */
[----:B------:R-:W2:Y:S01]  /*0ae0*/  @!P3 LDC R11, c[0x0][0xc] ;  /* 0x00000300ff0bbb82 */ /* 0x000ea20000000800 */
[----:B0-----:R-:W-:-:S04]  /*0af0*/  @P3 IMAD.WIDE.U32 R14, R15, UR8, R8 ;  /* 0x000000080f0e3c25 */ /* 0x001fc8000f8e0008 */
[----:B--2---:R-:W-:-:S04]  /*0b00*/  @!P3 IMAD.WIDE.U32 R10, R8, R11, R2 ;  /* 0x0000000b080ab225 */ /* 0x004fc800078e0002 */
[----:B------:R-:W-:Y:S02]  /*0b10*/  @P3 IMAD.MOV.U32 R2, RZ, RZ, R14 ;  /* 0x000000ffff023224 */ /* 0x000fe400078e000e */
[----:B------:R-:W-:Y:S02]  /*0b20*/  @P3 IMAD.IADD R3, R15, 0x1, R17 ;  /* 0x000000010f033824 */ /* 0x000fe400078e0211 */
[----:B------:R-:W-:Y:S02]  /*0b30*/  @!P3 IMAD.MOV.U32 R2, RZ, RZ, R10 ;  /* 0x000000ffff02b224 */ /* 0x000fe400078e000a */
[----:B------:R-:W-:Y:S01]  /*0b40*/  @!P3 IMAD.MOV.U32 R3, RZ, RZ, R11 ;  /* 0x000000ffff03b224 */ /* 0x000fe200078e000b */
[----:B------:R-:W-:Y:S06]  /*0b50*/  @!P2 BRA `(.L_x_6) ;  /* 0x00000000000ca947 */ /* 0x000fec0003800000 */
[----:B------:R-:W-:Y:S01]  /*0b60*/  UCGABAR_WAIT ;  /* 0x0000000000007dc7 */ /* 0x000fe20008000000 */
[----:B------:R-:W-:Y:S01]  /*0b70*/  CCTL.IVALL ;  /* 0x00000000ff00798f */ /* 0x000fe20002000000 */
[----:B------:R-:W-:Y:S05]  /*0b80*/  BRA `(.L_x_7) ;  /* 0x0000000000047947 */ /* 0x000fea0003800000 */
.L_x_6:
[----:B------:R-:W-:Y:S06]  /*0b90*/  BAR.SYNC.DEFER_BLOCKING 0x0 ;  /* 0x0000000000007b1d */ /* 0x000fec0000010000 */
.L_x_7:
[----:B------:R-:W-:Y:S05]  /*0ba0*/  @!P4 BRA `(.L_x_8) ;  /* 0x00000074009cc947 */ /* 0x000fea0003800000 */
[----:B------:R-:W-:-:S13]  /*0bb0*/  ISETP.GT.U32.AND P0, PT, R16, 0x1, PT ;  /* 0x000000011000780c */ /* 0x000fda0003f04070 */
[----:B-1----:R-:W-:Y:S05]  /*0bc0*/  @P0 EXIT ;  /* 0x000000000000094d */ /* 0x002fea0003800000 */
[----:B------:R-:W-:Y:S01]  /*0bd0*/  ULDC.64 UR4, c[0x0][0x650] ;  /* 0x0001940000047ab9 */ /* 0x000fe20000000a00 */
[----:B------:R-:W-:Y:S01]  /*0be0*/  PRMT R14, RZ, 0x7610, R14 ;  /* 0x00007610ff0e7816 */ /* 0x000fe2000000000e */
[----:B------:R-:W-:Y:S01]  /*0bf0*/  IMAD.MOV.U32 R10, RZ, RZ, -0x1 ;  /* 0xffffffffff0a7424 */ /* 0x000fe200078e00ff */
[----:B------:R-:W-:Y:S01]  /*0c00*/  ISETP.GE.U32.AND P0, PT, R2, UR4, PT ;  /* 0x0000000402007c0c */ /* 0x000fe2000bf06070 */
[----:B------:R-:W-:Y:S02]  /*0c10*/  IMAD.MOV.U32 R11, RZ, RZ, -0x1 ;  /* 0xffffffffff0b7424 */ /* 0x000fe400078e00ff */
[----:B------:R-:W-:Y:S01]  /*0c20*/  IMAD.MOV.U32 R7, RZ, RZ, -0x1 ;  /* 0xffffffffff077424 */ /* 0x000fe200078e00ff */
[----:B------:R-:W-:-:S13]  /*0c30*/  ISETP.GE.U32.AND.EX P0, PT, R3, UR5, PT, P0 ;  /* 0x0000000503007c0c */ /* 0x000fda000bf06100 */
[----:B------:R-:W-:Y:S05]  /*0c40*/  @P0 BRA `(.L_x_9) ;  /* 0x0000000400280947 */ /* 0x000fea0003800000 */
[----:B------:R-:W0:Y:S01]  /*0c50*/  LDC.64 R22, c[0x0][0x628] ;  /* 0x00018a00ff167b82 */ /* 0x000e220000000a00 */
[----:B------:R-:W-:Y:S02]  /*0c60*/  IMAD.MOV.U32 R10, RZ, RZ, R2 ;  /* 0x000000ffff0a7224 */ /* 0x000fe400078e0002 */
[----:B------:R-:W-:-:S05]  /*0c70*/  IMAD.MOV.U32 R11, RZ, RZ, R3 ;  /* 0x000000ffff0b7224 */ /* 0x000fca00078e0003 */
[----:B------:R-:W1:Y:S08]  /*0c80*/  LDC R18, c[0x0][0x630] ;  /* 0x00018c00ff127b82 */ /* 0x000e700000000800 */
[----:B------:R-:W2:Y:S01]  /*0c90*/  LDC.64 R24, c[0x0][0x620] ;  /* 0x00018800ff187b82 */ /* 0x000ea20000000a00 */
[----:B0-----:R-:W-:-:S04]  /*0ca0*/  ISETP.NE.U32.AND P0, PT, R22, RZ, PT ;  /* 0x000000ff1600720c */ /* 0x001fc80003f05070 */
[----:B------:R-:W-:-:S13]  /*0cb0*/  ISETP.NE.AND.EX P0, PT, R23, RZ, PT, P0 ;  /* 0x000000ff1700720c */ /* 0x000fda0003f05300 */
[----:B-12---:R-:W-:Y:S05]  /*0cc0*/  @!P0 BRA `(.L_x_10) ;  /* 0x0000000000288947 */ /* 0x006fea0003800000 */
[----:B------:R-:W0:Y:S02]  /*0cd0*/  LDC R7, c[0x0][0x634] ;  /* 0x00018d00ff077b82 */ /* 0x000e240000000800 */
[----:B0-----:R-:W-:-:S05]  /*0ce0*/  IADD3 R7, P0, R2, R7, RZ ;  /* 0x0000000702077210 */ /* 0x001fca0007f1e0ff */
[----:B------:R-:W-:-:S04]  /*0cf0*/  IMAD.X R19, RZ, RZ, R3, P0 ;  /* 0x000000ffff137224 */ /* 0x000fc800000e0603 */
[----:B------:R-:W-:-:S04]  /*0d00*/  IMAD.WIDE.U32 R10, R19, R22, RZ ;  /* 0x00000016130a7225 */ /* 0x000fc800078e00ff */
[----:B------:R-:W-:-:S04]  /*0d10*/  IMAD.WIDE.U32 R14, P0, R7, R23, R10 ;  /* 0x00000017070e7225 */ /* 0x000fc8000780000a */
[----:B------:R-:W-:-:S04]  /*0d20*/  IMAD.WIDE.U32 R10, R7, R22, RZ ;  /* 0x00000016070a7225 */ /* 0x000fc800078e00ff */
[----:B------:R-:W-:Y:S01]  /*0d30*/  IMAD.X R17, RZ, RZ, RZ, P0 ;  /* 0x000000ffff117224 */ /* 0x000fe200000e06ff */
[----:B------:R-:W-:Y:S01]  /*0d40*/  IADD3 RZ, P0, R11, R14, RZ ;  /* 0x0000000e0bff7210 */ /* 0x000fe20007f1e0ff */
[----:B------:R-:W-:-:S04]  /*0d50*/  IMAD.MOV.U32 R16, RZ, RZ, R15 ;  /* 0x000000ffff107224 */ /* 0x000fc800078e000f */
[----:B------:R-:W-:-:S08]  /*0d60*/  IMAD.WIDE.U32.X R10, R19, R23, R16, P0 ;  /* 0x00000017130a7225 */ /* 0x000fd000000e0410 */
.L_x_10:
[----:B------:R-:W0:Y:S01]  /*0d70*/  LDC.64 R26, c[0x0][0x640] ;  /* 0x00019000ff1a7b82 */ /* 0x000e220000000a00 */
[--C-:B------:R-:W-:Y:S01]  /*0d80*/  SHF.R.U64 R28, R10, R18, R11.reuse ;  /* 0x000000120a1c7219 */ /* 0x100fe2000000120b */
[----:B------:R-:W-:Y:S01]  /*0d90*/  IMAD R29, R13, R20, R8 ;  /* 0x000000140d1d7224 */ /* 0x000fe200078e0208 */
[----:B------:R-:W-:Y:S01]  /*0da0*/  SHF.R.U32.HI R7, RZ, R18, R11 ;  /* 0x00000012ff077219 */ /* 0x000fe2000001160b */
[----:B------:R-:W-:Y:S01]  /*0db0*/  IMAD.MOV.U32 R23, RZ, RZ, 0x1 ;  /* 0x00000001ff177424 */ /* 0x000fe200078e00ff */
[----:B------:R-:W-:-:S03]  /*0dc0*/  IADD3 R9, P0, RZ, -R28, RZ ;  /* 0x8000001cff097210 */ /* 0x000fc60007f1e0ff */
[----:B------:R-:W1:Y:S02]  /*0dd0*/  LDC R16, c[0x0][0x618] ;  /* 0x00018600ff107b82 */ /* 0x000e640000000800 */
[----:B------:R-:W-:Y:S02]  /*0de0*/  IMAD.X R7, RZ, RZ, ~R7, P0 ;  /* 0x000000ffff077224 */ /* 0x000fe400000e0e07 */
[----:B------:R-:W-:-:S04]  /*0df0*/  IMAD.WIDE.U32 R10, R9, R24, R2 ;  /* 0x00000018090a7225 */ /* 0x000fc800078e0002 */
[----:B------:R-:W2:Y:S01]  /*0e00*/  LDC R15, c[0x0][0x608] ;  /* 0x00018200ff0f7b82 */ /* 0x000ea20000000800 */
[----:B------:R-:W-:-:S04]  /*0e10*/  IMAD R14, R7, R24, RZ ;  /* 0x00000018070e7224 */ /* 0x000fc800078e02ff */
[----:B------:R-:W-:-:S03]  /*0e20*/  IMAD R7, R9, R25, R14 ;  /* 0x0000001909077224 */ /* 0x000fc600078e020e */
[----:B------:R-:W3:Y:S01]  /*0e30*/  LDC R22, c[0x0][0x658] ;  /* 0x00019600ff167b82 */ /* 0x000ee20000000800 */
[----:B------:R-:W-:Y:S01]  /*0e40*/  IMAD.IADD R7, R11, 0x1, R7 ;  /* 0x000000010b077824 */ /* 0x000fe200078e0207 */
[----:B0-----:R-:W-:-:S04]  /*0e50*/  ISETP.NE.U32.AND P0, PT, R26, RZ, PT ;  /* 0x000000ff1a00720c */ /* 0x001fc80003f05070 */
[----:B------:R-:W-:Y:S02]  /*0e60*/  ISETP.NE.AND.EX P0, PT, R27, RZ, PT, P0 ;  /* 0x000000ff1b00720c */ /* 0x000fe40003f05300 */
[----:B------:R-:W0:Y:S01]  /*0e70*/  LDC R18, c[0x0][0x600] ;  /* 0x00018000ff127b82 */ /* 0x000e220000000800 */
[-CC-:B-1----:R-:W-:Y:S02]  /*0e80*/  SHF.R.U64 R19, R10, R16.reuse, R7.reuse ;  /* 0x000000100a137219 */ /* 0x182fe40000001207 */
[----:B------:R-:W-:Y:S01]  /*0e90*/  SHF.R.U32.HI R10, RZ, R16, R7 ;  /* 0x00000010ff0a7219 */ /* 0x000fe20000011607 */
[----:B------:R-:W-:-:S04]  /*0ea0*/  IMAD.MOV.U32 R7, RZ, RZ, -0x1 ;  /* 0xffffffffff077424 */ /* 0x000fc800078e00ff */
[----:B------:R-:W1:Y:S01]  /*0eb0*/  LDC R21, c[0x0][0x648] ;  /* 0x00019200ff157b82 */ /* 0x000e620000000800 */
[-CC-:B--2---:R-:W-:Y:S02]  /*0ec0*/  SHF.R.U64 R16, R19, R15.reuse, R10.reuse ;  /* 0x0000000f13107219 */ /* 0x184fe4000000120a */
[----:B------:R-:W-:-:S05]  /*0ed0*/  SHF.R.U32.HI R9, RZ, R15, R10 ;  /* 0x0000000fff097219 */ /* 0x000fca000001160a */
[----:B------:R-:W2:Y:S01]  /*0ee0*/  LDC R24, c[0x0][0x638] ;  /* 0x00018e00ff187b82 */ /* 0x000ea20000000800 */
[-CC-:B---3--:R-:W-:Y:S02]  /*0ef0*/  SHF.R.U64 R20, R16, R22.reuse, R9.reuse ;  /* 0x0000001610147219 */ /* 0x188fe40000001209 */
[-C--:B------:R-:W-:Y:S02]  /*0f00*/  SHF.L.U32 R7, R7, R22.reuse, RZ ;  /* 0x0000001607077219 */ /* 0x080fe400000006ff */
[----:B------:R-:W-:Y:S01]  /*0f10*/  SHF.R.U32.HI R9, RZ, R22, R9 ;  /* 0x00000016ff097219 */ /* 0x000fe20000011609 */
[----:B------:R-:W-:Y:S01]  /*0f20*/  IMAD.MOV.U32 R8, RZ, RZ, R20 ;  /* 0x000000ffff087224 */ /* 0x000fe200078e0014 */
[----:B------:R-:W-:Y:S01]  /*0f30*/  LOP3.LUT R13, RZ, R7, RZ, 0x33, !PT ;  /* 0x00000007ff0d7212 */ /* 0x000fe200078e33ff */
[----:B------:R-:W3:Y:S01]  /*0f40*/  LDC R25, c[0x0][0x610] ;  /* 0x00018400ff197b82 */ /* 0x000ee20000000800 */
[----:B------:R-:W-:Y:S05]  /*0f50*/  @!P0 BRA `(.L_x_11) ;  /* 0x0000000000288947 */ /* 0x000fea0003800000 */
[----:B------:R-:W4:Y:S02]  /*0f60*/  LDC R7, c[0x0][0x64c] ;  /* 0x00019300ff077b82 */ /* 0x000f240000000800 */
[----:B----4-:R-:W-:-:S05]  /*0f70*/  IADD3 R7, P0, R20, R7, RZ ;  /* 0x0000000714077210 */ /* 0x010fca0007f1e0ff */
        /* <DEDUP_REMOVED lines=8> */
.L_x_11:
[----:B-1----:R-:W-:Y:S01]  /*1000*/  SHF.R.U64 R9, R8, R21, R9 ;  /* 0x0000001508097219 */ /* 0x002fe20000001209 */
[----:B0-----:R-:W-:Y:S01]  /*1010*/  VIADD R10, R18, 0xffffffff ;  /* 0xffffffff120a7836 */ /* 0x001fe20000000000 */
[----:B------:R-:W-:Y:S01]  /*1020*/  SHF.L.U32 R7, R23, R22, RZ ;  /* 0x0000001617077219 */ /* 0x000fe200000006ff */
[----:B------:R-:W-:Y:S01]  /*1030*/  IMAD.MOV.U32 R14, RZ, RZ, 0x1 ;  /* 0x00000001ff0e7424 */ /* 0x000fe200078e00ff */
[----:B------:R-:W-:Y:S01]  /*1040*/  LOP3.LUT R8, R16, R13, RZ, 0xc0, !PT ;  /* 0x0000000d10087212 */ /* 0x000fe200078ec0ff */
[----:B------:R-:W-:Y:S01]  /*1050*/  IMAD.MOV R11, RZ, RZ, -R9 ;  /* 0x000000ffff0b7224 */ /* 0x000fe200078e0a09 */
[----:B------:R-:W-:Y:S02]  /*1060*/  SEL R12, R12, R29, !P3 ;  /* 0x0000001d0c0c7207 */ /* 0x000fe40005800000 */
[----:B------:R-:W-:Y:S01]  /*1070*/  LOP3.LUT R10, R19, R10, RZ, 0xc0, !PT ;  /* 0x0000000a130a7212 */ /* 0x000fe200078ec0ff */
[----:B------:R-:W-:Y:S02]  /*1080*/  IMAD R9, R7, R9, R8 ;  /* 0x0000000907097224 */ /* 0x000fe400078e0208 */
[----:B--2---:R-:W-:-:S02]  /*1090*/  IMAD R7, R11, R24, R20 ;  /* 0x000000180b077224 */ /* 0x004fc400078e0214 */
[----:B---3--:R-:W-:Y:S02]  /*10a0*/  IMAD R12, R9, R25, R12 ;  /* 0x00000019090c7224 */ /* 0x008fe400078e020c */
[----:B------:R-:W-:-:S05]  /*10b0*/  IMAD R7, R7, R18, R10 ;  /* 0x0000001207077224 */ /* 0x000fca00078e020a */
[----:B------:R-:W-:Y:S02]  /*10c0*/  SEL R11, R7, R12, !P3 ;  /* 0x0000000c070b7207 */ /* 0x000fe40005800000 */
[----:B------:R-:W-:Y:S01]  /*10d0*/  SEL R10, R12, R7, !P3 ;  /* 0x000000070c0a7207 */ /* 0x000fe20005800000 */
[----:B------:R-:W-:-:S07]  /*10e0*/  IMAD.MOV.U32 R7, RZ, RZ, R28 ;  /* 0x000000ffff077224 */ /* 0x000fce00078e001c */
.L_x_9:
[----:B------:R-:W-:-:S08]  /*10f0*/  NOP ;  /* 0x0000000000007918 */ /* 0x000fd00000000000 */
[----:B------:R-:W0:Y:S02]  /*1100*/  USETMAXREG.TRY_ALLOC.CTAPOOL UP0, 0xe8 ;  /* 0x000000e8000079c8 */ /* 0x000e240008000600 */
[----:B0-----:R-:W-:-:S13]  /*1110*/  PLOP3.LUT P0, PT, PT, PT, UP0, 0x80, 0x0 ;  /* 0x000000000000781c */ /* 0x001fda0003f0f008 */
[----:B------:R-:W-:Y:S05]  /*1120*/  @!P0 BRA `(.L_x_9) ;  /* 0xfffffffc00f08947 */ /* 0x000fea000383ffff */
[----:B------:R-:W-:Y:S01]  /*1130*/  ULDC.64 UR4, c[0x0][0x598] ;  /* 0x0001660000047ab9 */ /* 0x000fe20000000a00 */
[----:B------:R-:W-:Y:S01]  /*1140*/  ULDC.64 UR16, c[0x0][0x208] ;  /* 0x0000820000107ab9 */ /* 0x000fe20000000a00 */
[----:B------:R-:W-:-:S04]  /*1150*/  ISETP.NE.U32.AND P0, PT, RZ, UR4, PT ;  /* 0x00000004ff007c0c */ /* 0x000fc8000bf05070 */
[----:B------:R-:W-:-:S13]  /*1160*/  ISETP.NE.AND.EX P0, PT, RZ, UR5, PT, P0 ;  /* 0x00000005ff007c0c */ /* 0x000fda000bf05300 */
[----:B------:R-:W-:Y:S05]  /*1170*/  @!P0 BRA `(.L_x_12) ;  /* 0x00000000001c8947 */ /* 0x000fea0003800000 */
[----:B------:R-:W0:Y:S02]  /*1180*/  LDC.64 R8, c[0x0][0x598] ;  /* 0x00016600ff087b82 */ /* 0x000e240000000a00 */
[----:B0-----:R-:W2:Y:S02]  /*1190*/  LDG.E.64 R8, desc[UR16][R8.64] ;  /* 0x0000001008087981 */ /* 0x001ea4000c1e1b00 */
[----:B--2---:R-:W-:-:S04]  /*11a0*/  ISETP.NE.U32.AND P0, PT, R8, RZ, PT ;  /* 0x000000ff0800720c */ /* 0x004fc80003f05070 */
[----:B------:R-:W-:-:S13]  /*11b0*/  ISETP.NE.AND.EX P0, PT, R9, RZ, PT, P0 ;  /* 0x000000ff0900720c */ /* 0x000fda0003f05300 */
[----:B------:R-:W-:Y:S05]  /*11c0*/  @!P0 BRA `(.L_x_12) ;  /* 0x0000000000088947 */ /* 0x000fea0003800000 */
[----:B------:R0:W5:Y:S01]  /*11d0*/  LD.E R8, desc[UR16][R8.64] ;  /* 0x0000001008087980 */ /* 0x000162000c101900 */
[----:B------:R-:W-:Y:S05]  /*11e0*/  BRA `(.L_x_13) ;  /* 0x0000000000207947 */ /* 0x000fea0003800000 */
.L_x_12:
[----:B------:R-:W-:Y:S02]  /*11f0*/  ULDC.64 UR4, c[0x0][0x588] ;  /* 0x0001620000047ab9 */ /* 0x000fe40000000a00 */
[----:B------:R-:W-:-:S04]  /*1200*/  ISETP.NE.U32.AND P0, PT, RZ, UR4, PT ;  /* 0x00000004ff007c0c */ /* 0x000fc8000bf05070 */
[----:B------:R-:W-:-:S13]  /*1210*/  ISETP.NE.AND.EX P0, PT, RZ, UR5, PT, P0 ;  /* 0x00000005ff007c0c */ /* 0x000fda000bf05300 */
[----:B------:R-:W-:Y:S05]  /*1220*/  @!P0 BRA `(.L_x_14) ;  /* 0x00000000000c8947 */ /* 0x000fea0003800000 */
[----:B------:R-:W0:Y:S02]  /*1230*/  LDC.64 R8, c[0x0][0x588] ;  /* 0x00016200ff087b82 */ /* 0x000e240000000a00 */
[----:B0-----:R1:W5:Y:S01]  /*1240*/  LDG.E R8, desc[UR16][R8.64] ;  /* 0x0000001008087981 */ /* 0x001362000c1e1900 */
[----:B------:R-:W-:Y:S05]  /*1250*/  BRA `(.L_x_13) ;  /* 0x0000000000047947 */ /* 0x000fea0003800000 */
.L_x_14:
[----:B------:R-:W2:Y:S02]  /*1260*/  LDC R8, c[0x0][0x580] ;  /* 0x00016000ff087b82 */ /* 0x000ea40000000800 */
.L_x_13:
[----:B------:R-:W-:Y:S02]  /*1270*/  ULDC.64 UR4, c[0x0][0x5a0] ;  /* 0x0001680000047ab9 */ /* 0x000fe40000000a00 */
[----:B------:R-:W-:-:S04]  /*1280*/  ISETP.NE.U32.AND P0, PT, RZ, UR4, PT ;  /* 0x00000004ff007c0c */ /* 0x000fc8000bf05070 */
[----:B------:R-:W-:-:S13]  /*1290*/  ISETP.NE.AND.EX P0, PT, RZ, UR5, PT, P0 ;  /* 0x00000005ff007c0c */ /* 0x000fda000bf05300 */
[----:B------:R-:W-:Y:S05]  /*12a0*/  @!P0 BRA `(.L_x_15) ;  /* 0x00000000001c8947 */ /* 0x000fea0003800000 */
[----:B------:R-:W3:Y:S02]  /*12b0*/  LDC.64 R12, c[0x0][0x5a0] ;  /* 0x00016800ff0c7b82 */ /* 0x000ee40000000a00 */
[----:B---3--:R-:W3:Y:S02]  /*12c0*/  LDG.E.64 R12, desc[UR16][R12.64] ;  /* 0x000000100c0c7981 */ /* 0x008ee4000c1e1b00 */
[----:B---3--:R-:W-:-:S04]  /*12d0*/  ISETP.NE.U32.AND P0, PT, R12, RZ, PT ;  /* 0x000000ff0c00720c */ /* 0x008fc80003f05070 */
[----:B------:R-:W-:-:S13]  /*12e0*/  ISETP.NE.AND.EX P0, PT, R13, RZ, PT, P0 ;  /* 0x000000ff0d00720c */ /* 0x000fda0003f05300 */
[----:B------:R-:W-:Y:S05]  /*12f0*/  @!P0 BRA `(.L_x_15) ;  /* 0x0000000000088947 */ /* 0x000fea0003800000 */
[----:B01----:R0:W5:Y:S01]  /*1300*/  LD.E R9, desc[UR16][R12.64] ;  /* 0x000000100c097980 */ /* 0x003162000c101900 */
[----:B------:R-:W-:Y:S05]  /*1310*/  BRA `(.L_x_16) ;  /* 0x0000000000207947 */ /* 0x000fea0003800000 */
.L_x_15:
[----:B------:R-:W-:Y:S02]  /*1320*/  ULDC.64 UR4, c[0x0][0x590] ;  /* 0x0001640000047ab9 */ /* 0x000fe40000000a00 */
[----:B------:R-:W-:-:S04]  /*1330*/  ISETP.NE.U32.AND P0, PT, RZ, UR4, PT ;  /* 0x00000004ff007c0c */ /* 0x000fc8000bf05070 */
[----:B------:R-:W-:-:S13]  /*1340*/  ISETP.NE.AND.EX P0, PT, RZ, UR5, PT, P0 ;  /* 0x00000005ff007c0c */ /* 0x000fda000bf05300 */
[----:B------:R-:W-:Y:S05]  /*1350*/  @!P0 BRA `(.L_x_17) ;  /* 0x00000000000c8947 */ /* 0x000fea0003800000 */
[----:B------:R-:W0:Y:S02]  /*1360*/  LDC.64 R12, c[0x0][0x590] ;  /* 0x00016400ff0c7b82 */ /* 0x000e240000000a00 */
[----:B01----:R1:W5:Y:S01]  /*1370*/  LDG.E R9, desc[UR16][R12.64] ;  /* 0x000000100c097981 */ /* 0x003362000c1e1900 */
[----:B------:R-:W-:Y:S05]  /*1380*/  BRA `(.L_x_16) ;  /* 0x0000000000047947 */ /* 0x000fea0003800000 */
.L_x_17:
[----:B01----:R-:W3:Y:S02]  /*1390*/  LDC R9, c[0x0][0x584] ;  /* 0x00016100ff097b82 */ /* 0x003ee40000000800 */
.L_x_16:
[----:B------:R-:W-:-:S13]  /*13a0*/  LOP3.LUT P0, RZ, R14, 0xff, RZ, 0xc0, !PT ;  /* 0x000000ff0eff7812 */ /* 0x000fda000780c0ff */
[----:B------:R-:W-:Y:S05]  /*13b0*/  @!P0 EXIT ;  /* 0x000000000000894d */ /* 0x000fea0003800000 */
[----:B------:R-:W-:Y:S01]  /*13c0*/  ULDC UR4, c[0x0][0x28c] ;  /* 0x0000a30000047ab9 */ /* 0x000fe20000000800 */
[----:B------:R-:W-:Y:S01]  /*13d0*/  LOP3.LUT R144, R4, 0x1, RZ, 0xfc, !PT ;  /* 0x0000000104907812 */ /* 0x000fe200078efcff */
[----:B------:R-:W-:-:S04]  /*13e0*/  UIADD3 UR4, UR4, 0x1f, URZ ;  /* 0x0000001f04047890 */ /* 0x000fc8000fffe03f */
[----:B------:R-:W-:-:S04]  /*13f0*/  USHF.R.S32.HI UR5, URZ, 0x1f, UR4 ;  /* 0x0000001f3f057899 */ /* 0x000fc80008011404 */
[----:B------:R-:W-:-:S03]  /*1400*/  ULEA.HI UR5, UR5, UR4, URZ, 0x5 ;  /* 0x0000000405057291 */ /* 0x000fc6000f8f283f */
[----:B------:R-:W-:Y:S01]  /*1410*/  UMOV UR4, URZ ;  /* 0x0000003f00047c82 */ /* 0x000fe20008000000 */
[----:B------:R-:W-:-:S03]  /*1420*/  USHF.R.S32.HI UR9, URZ, 0x5, UR5 ;  /* 0x000000053f097899 */ /* 0x000fc60008011405 */
[----:B------:R-:W-:-:S09]  /*1430*/  UMOV UR5, URZ ;  /* 0x0000003f00057c82 */ /* 0x000fd20008000000 */
.L_x_172:
[----:B01----:R-:W-:Y:S01]  /*1440*/  LOP3.LUT R12, R0, 0x80, RZ, 0xc0, !PT ;  /* 0x00000080000c7812 */ /* 0x003fe200078ec0ff */
[----:B------:R-:W0:Y:S01]  /*1450*/  S2UR UR13, SR_CgaCtaId ;  /* 0x00000000000d79c3 */ /* 0x000e220000008800 */
[----:B------:R-:W-:Y:S01]  /*1460*/  UMOV UR12, 0x400 ;  /* 0x00000400000c7882 */ /* 0x000fe20000000000 */
[----:B------:R-:W-:Y:S01]  /*1470*/  UMOV UR6, URZ ;  /* 0x0000003f00067c82 */ /* 0x000fe20008000000 */
[----:B------:R-:W-:Y:S01]  /*1480*/  SHF.R.U32.HI R12, RZ, 0x7, R12 ;  /* 0x00000007ff0c7819 */ /* 0x000fe2000001160c */
[----:B------:R-:W-:Y:S01]  /*1490*/  UMOV UR7, URZ ;  /* 0x0000003f00077c82 */ /* 0x000fe20008000000 */
[----:B------:R-:W-:Y:S01]  /*14a0*/  UMOV UR18, UR5 ;  /* 0x0000000500127c82 */ /* 0x000fe20008000000 */
[----:B------:R-:W-:Y:S02]  /*14b0*/  CS2R R20, SRZ ;  /* 0x0000000000147805 */ /* 0x000fe4000001ff00 */
[----:B------:R-:W-:Y:S01]  /*14c0*/  CS2R R18, SRZ ;  /* 0x0000000000127805 */ /* 0x000fe2000001ff00 */
[----:B------:R-:W1:Y:S01]  /*14d0*/  LDC R13, c[0x0][0x28c] ;  /* 0x0000a300ff0d7b82 */ /* 0x000e620000000800 */
[----:B----4-:R-:W4:Y:S01]  /*14e0*/  SHFL.IDX PT, R12, R12, RZ, 0x1f ;  /* 0x00001fff0c0c7589 */ /* 0x010f2200000e0000 */
[----:B------:R-:W-:-:S02]  /*14f0*/  CS2R R22, SRZ ;  /* 0x0000000000167805 */ /* 0x000fc4000001ff00 */
[----:B------:R-:W-:Y:S02]  /*1500*/  CS2R R88, SRZ ;  /* 0x0000000000587805 */ /* 0x000fe4000001ff00 */
[----:B------:R-:W-:Y:S02]  /*1510*/  CS2R R90, SRZ ;  /* 0x00000000005a7805 */ /* 0x000fe4000001ff00 */
[----:B------:R-:W-:Y:S02]  /*1520*/  CS2R R92, SRZ ;  /* 0x00000000005c7805 */ /* 0x000fe4000001ff00 */
[----:B------:R-:W-:Y:S02]  /*1530*/  CS2R R94, SRZ ;  /* 0x00000000005e7805 */ /* 0x000fe4000001ff00 */
[----:B------:R-:W-:Y:S02]  /*1540*/  CS2R R98, SRZ ;  /* 0x0000000000627805 */ /* 0x000fe4000001ff00 */
        /* <DEDUP_REMOVED lines=16> */
[----:B-1----:R-:W-:Y:S02]  /*1650*/  ISETP.GE.AND P0, PT, R13, 0x1, PT ;  /* 0x000000010d00780c */ /* 0x002fe40003f06270 */
[----:B------:R-:W-:Y:S02]  /*1660*/  CS2R R130, SRZ ;  /* 0x0000000000827805 */ /* 0x000fe4000001ff00 */
[----:B----4-:R-:W-:-:S02]  /*1670*/  R2UR UR8, R12 ;  /* 0x000000000c0872ca */ /* 0x010fc400000e0000 */
[----:B------:R-:W-:Y:S02]  /*1680*/  CS2R R132, SRZ ;  /* 0x0000000000847805 */ /* 0x000fe4000001ff00 */
[----:B------:R-:W-:Y:S02]  /*1690*/  CS2R R134, SRZ ;  /* 0x0000000000867805 */ /* 0x000fe4000001ff00 */
[----:B------:R-:W-:Y:S02]  /*16a0*/  CS2R R136, SRZ ;  /* 0x0000000000887805 */ /* 0x000fe4000001ff00 */
[----:B------:R-:W-:Y:S02]  /*16b0*/  CS2R R138, SRZ ;  /* 0x00000000008a7805 */ /* 0x000fe4000001ff00 */
[----:B------:R-:W-:Y:S02]  /*16c0*/  CS2R R140, SRZ ;  /* 0x00000000008c7805 */ /* 0x000fe4000001ff00 */
[----:B------:R-:W-:Y:S01]  /*16d0*/  CS2R R142, SRZ ;  /* 0x00000000008e7805 */ /* 0x000fe2000001ff00 */
[----:B------:R-:W-:Y:S01]  /*16e0*/  IMAD.MOV.U32 R145, RZ, RZ, RZ ;  /* 0x000000ffff917224 */ /* 0x000fe200078e00ff */
[----:B------:R-:W-:Y:S01]  /*16f0*/  CS2R R56, SRZ ;  /* 0x0000000000387805 */ /* 0x000fe2000001ff00 */
[----:B------:R-:W-:Y:S01]  /*1700*/  IMAD.MOV.U32 R147, RZ, RZ, RZ ;  /* 0x000000ffff937224 */ /* 0x000fe200078e00ff */
[----:B------:R-:W-:Y:S01]  /*1710*/  CS2R R58, SRZ ;  /* 0x00000000003a7805 */ /* 0x000fe2000001ff00 */
[----:B------:R-:W-:Y:S01]  /*1720*/  IMAD.U32 R16, RZ, RZ, UR4 ;  /* 0x00000004ff107e24 */ /* 0x000fe2000f8e00ff */
[----:B------:R-:W-:Y:S01]  /*1730*/  CS2R R60, SRZ ;  /* 0x00000000003c7805 */ /* 0x000fe2000001ff00 */
[----:B------:R-:W-:Y:S01]  /*1740*/  ULEA.HI UR10, UR8, UR8, URZ, 0x1 ;  /* 0x00000008080a7291 */ /* 0x000fe2000f8f083f */
[----:B------:R-:W-:-:S02]  /*1750*/  CS2R R62, SRZ ;  /* 0x00000000003e7805 */ /* 0x000fc4000001ff00 */
[----:B------:R-:W-:Y:S02]  /*1760*/  CS2R R64, SRZ ;  /* 0x0000000000407805 */ /* 0x000fe4000001ff00 */
[----:B------:R-:W-:Y:S01]  /*1770*/  CS2R R66, SRZ ;  /* 0x0000000000427805 */ /* 0x000fe2000001ff00 */
[----:B------:R-:W-:Y:S01]  /*1780*/  ULOP3.LUT UR11, UR10, 0x1ffffe, URZ, 0xc0, !UPT ;  /* 0x001ffffe0a0b7892 */ /* 0x000fe2000f8ec03f */
[----:B------:R-:W-:Y:S01]  /*1790*/  CS2R R68, SRZ ;  /* 0x0000000000447805 */ /* 0x000fe2000001ff00 */
[----:B0-----:R-:W-:Y:S01]  /*17a0*/  ULEA UR10, UR13, UR12, 0x18 ;  /* 0x0000000c0d0a7291 */ /* 0x001fe2000f8ec03f */
[----:B------:R-:W-:Y:S01]  /*17b0*/  CS2R R70, SRZ ;  /* 0x0000000000467805 */ /* 0x000fe2000001ff00 */
[----:B------:R-:W-:Y:S01]  /*17c0*/  UIADD3 UR11, UR8, -UR11, URZ ;  /* 0x8000000b080b7290 */ /* 0x000fe2000fffe03f */
[----:B------:R-:W-:Y:S02]  /*17d0*/  CS2R R72, SRZ ;  /* 0x0000000000487805 */ /* 0x000fe4000001ff00 */
[----:B------:R-:W-:Y:S01]  /*17e0*/  CS2R R74, SRZ ;  /* 0x00000000004a7805 */ /* 0x000fe2000001ff00 */
[----:B------:R-:W-:Y:S01]  /*17f0*/  UMOV UR8, URZ ;  /* 0x0000003f00087c82 */ /* 0x000fe20008000000 */
[----:B------:R-:W-:Y:S01]  /*1800*/  ULEA UR11, UR11, UR10, 0xb ;  /* 0x0000000a0b0b7291 */ /* 0x000fe2000f8e583f */
[----:B------:R-:W-:-:S02]  /*1810*/  CS2R R76, SRZ ;  /* 0x00000000004c7805 */ /* 0x000fc4000001ff00 */
[----:B------:R-:W-:Y:S02]  /*1820*/  CS2R R78, SRZ ;  /* 0x00000000004e7805 */ /* 0x000fe4000001ff00 */
[----:B------:R-:W-:Y:S01]  /*1830*/  CS2R R80, SRZ ;  /* 0x0000000000507805 */ /* 0x000fe2000001ff00 */
[----:B------:R-:W-:Y:S01]  /*1840*/  UIADD3 UR11, UR11, 0x280, URZ ;  /* 0x000002800b0b7890 */ /* 0x000fe2000fffe03f */
[----:B------:R-:W-:Y:S02]  /*1850*/  CS2R R82, SRZ ;  /* 0x0000000000527805 */ /* 0x000fe4000001ff00 */
[----:B------:R-:W-:Y:S02]  /*1860*/  CS2R R84, SRZ ;  /* 0x0000000000547805 */ /* 0x000fe4000001ff00 */
[----:B------:R-:W-:Y:S01]  /*1870*/  CS2R R86, SRZ ;  /* 0x0000000000567805 */ /* 0x000fe2000001ff00 */
[----:B------:R-:W-:Y:S01]  /*1880*/  USHF.R.U32.HI UR11, URZ, 0x4, UR11 ;  /* 0x000000043f0b7899 */ /* 0x000fe2000801160b */
[----:B------:R-:W-:-:S02]  /*1890*/  CS2R R24, SRZ ;  /* 0x0000000000187805 */ /* 0x000fc4000001ff00 */
[----:B------:R-:W-:Y:S02]  /*18a0*/  CS2R R26, SRZ ;  /* 0x00000000001a7805 */ /* 0x000fe4000001ff00 */
[----:B------:R-:W-:Y:S01]  /*18b0*/  CS2R R28, SRZ ;  /* 0x00000000001c7805 */ /* 0x000fe2000001ff00 */
[----:B------:R-:W-:Y:S01]  /*18c0*/  ULOP3.LUT UR11, UR11, 0x3fff, URZ, 0xc0, !UPT ;  /* 0x00003fff0b0b7892 */ /* 0x000fe2000f8ec03f */
        /* <DEDUP_REMOVED lines=12> */
[----:B------:R-:W-:Y:S01]  /*1990*/  CS2R R54, SRZ ;  /* 0x0000000000367805 */ /* 0x000fe2000001ff00 */
[----:B--23--:R-:W-:Y:S06]  /*19a0*/  @!P0 BRA `(.L_x_18) ;  /* 0x0000000800308947 */ /* 0x00cfec0003800000 */
[----:B------:R-:W-:-:S13]  /*19b0*/  ISETP.NE.AND P1, PT, R144, 0x3, PT ;  /* 0x000000039000780c */ /* 0x000fda0003f25270 */
[----:B------:R-:W-:Y:S05]  /*19c0*/  @!P1 BRA `(.L_x_19) ;  /* 0x0000000000049947 */ /* 0x000fea0003800000 */
[----:B------:R-:W-:Y:S01]  /*19d0*/  BPT.TRAP 0x1 ;  /* 0x000000040000795c */ /* 0x000fe20000300000 */
.L_x_19:
[----:B------:R-:W-:Y:S01]  /*19e0*/  ULEA UR7, UR5, UR10, 0x3 ;  /* 0x0000000a05077291 */ /* 0x000fe2000f8e183f */
[----:B------:R-:W-:-:S05]  /*19f0*/  IMAD.U32 R12, RZ, RZ, UR4 ;  /* 0x00000004ff0c7e24 */ /* 0x000fca000f8e00ff */
[----:B------:R-:W-:-:S04]  /*1a00*/  SHF.L.U32 R12, R12, 0x1f, RZ ;  /* 0x0000001f0c0c7819 */ /* 0x000fc800000006ff */
[----:B------:R0:W1:Y:S01]  /*1a10*/  SYNCS.PHASECHK.TRANS64.TRYWAIT P0, [UR7], R12 ;  /* 0x0000000cff0075a7 */ /* 0x0000620008000147 */
[----:B------:R-:W-:Y:S05]  /*1a20*/  @!P1 BRA `(.L_x_20) ;  /* 0x0000000000049947 */ /* 0x000fea0003800000 */
[----:B------:R-:W-:Y:S01]  /*1a30*/  BPT.TRAP 0x1 ;  /* 0x000000040000795c */ /* 0x000fe20000300000 */
.L_x_20:
[----:B------:R-:W-:Y:S01]  /*1a40*/  UMOV UR6, 0x1 ;  /* 0x0000000100067882 */ /* 0x000fe20000000000 */
[----:B------:R-:W-:Y:S01]  /*1a50*/  IMAD.MOV.U32 R20, RZ, RZ, RZ ;  /* 0x000000ffff147224 */ /* 0x000fe200078e00ff */
[----:B-1----:R-:W-:Y:S06]  /*1a60*/  @P0 BRA `(.L_x_21) ;  /* 0x0000000000080947 */ /* 0x002fec0003800000 */
[----:B------:R-:W1:Y:S02]  /*1a70*/  SYNCS.PHASECHK.TRANS64.TRYWAIT P0, [UR7], R12 ;  /* 0x0000000cff0075a7 */ /* 0x000e640008000147 */
[----:B-1----:R-:W-:Y:S05]  /*1a80*/  @!P0 BRA `(.L_x_22) ;  /* 0x0000008800088947 */ /* 0x002fea0003800000 */
.L_x_21:
[----:B------:R-:W-:Y:S01]  /*1a90*/  UIADD3 UR7, UR10, 0x2c280, URZ ;  /* 0x0002c2800a077890 */ /* 0x000fe2000fffe03f */
[----:B------:R-:W-:Y:S01]  /*1aa0*/  WARPGROUP.ARRIVE ;  /* 0x00000000000079c5 */ /* 0x000fe20000000000 */
[----:B------:R-:W-:Y:S01]  /*1ab0*/  ULOP3.LUT UR12, UR11, 0x10000, URZ, 0xfc, !UPT ;  /* 0x000100000b0c7892 */ /* 0x000fe2000f8efc3f */
[----:B------:R-:W-:Y:S01]  /*1ac0*/  IMAD.MOV.U32 R21, RZ, RZ, RZ ;  /* 0x000000ffff157224 */ /* 0x000fe200078e00ff */
[----:B------:R-:W-:Y:S01]  /*1ad0*/  USHF.R.U32.HI UR7, URZ, 0x4, UR7 ;  /* 0x000000043f077899 */ /* 0x000fe20008011607 */
[----:B------:R-:W-:Y:S01]  /*1ae0*/  CS2R R18, SRZ ;  /* 0x0000000000127805 */ /* 0x000fe2000001ff00 */
[----:B------:R-:W-:Y:S01]  /*1af0*/  ULEA UR12, UR5, UR12, 0x9 ;  /* 0x0000000c050c7291 */ /* 0x000fe2000f8e483f */
[----:B------:R-:W-:Y:S01]  /*1b00*/  CS2R R22, SRZ ;  /* 0x0000000000167805 */ /* 0x000fe2000001ff00 */
[----:B------:R-:W-:Y:S01]  /*1b10*/  ULOP3.LUT UR7, UR7, 0x3fff, URZ, 0xc0, !UPT ;  /* 0x00003fff07077892 */ /* 0x000fe2000f8ec03f */
[----:B------:R-:W-:Y:S01]  /*1b20*/  CS2R R88, SRZ ;  /* 0x0000000000587805 */ /* 0x000fe2000001ff00 */
[----:B------:R-:W-:Y:S01]  /*1b30*/  UMOV UR13, 0xc0000010 ;  /* 0xc0000010000d7882 */ /* 0x000fe20000000000 */
[----:B------:R-:W-:Y:S01]  /*1b40*/  UMOV UR15, 0xc0000010 ;  /* 0xc0000010000f7882 */ /* 0x000fe20000000000 */
[----:B------:R-:W-:Y:S01]  /*1b50*/  ULOP3.LUT UR7, UR7, 0x10000, URZ, 0xfc, !UPT ;  /* 0x0001000007077892 */ /* 0x000fe2000f8efc3f */
[----:B------:R-:W-:-:S02]  /*1b60*/  CS2R R90, SRZ ;  /* 0x00000000005a7805 */ /* 0x000fc4000001ff00 */
[----:B------:R-:W-:Y:S02]  /*1b70*/  CS2R R92, SRZ ;  /* 0x00000000005c7805 */ /* 0x000fe4000001ff00 */
[----:B------:R-:W-:Y:S01]  /*1b80*/  CS2R R94, SRZ ;  /* 0x00000000005e7805 */ /* 0x000fe2000001ff00 */
[----:B------:R-:W-:Y:S01]  /*1b90*/  ULEA UR14, UR5, UR7, 0x7 ;  /* 0x00000007050e7291 */ /* 0x000fe2000f8e383f */
[----:B------:R-:W-:Y:S01]  /*1ba0*/  CS2R R98, SRZ ;  /* 0x0000000000627805 */ /* 0x000fe2000001ff00 */
[----:B------:R-:W-:Y:S01]  /*1bb0*/  UIADD3 UR7, UR12, 0x100, URZ ;  /* 0x000001000c077890 */ /* 0x000fe2000fffe03f */
[----:B------:R-:W-:Y:S02]  /*1bc0*/  CS2R R96, SRZ ;  /* 0x0000000000607805 */ /* 0x000fe4000001ff00 */
[----:B------:R-:W-:Y:S02]  /*1bd0*/  CS2R R100, SRZ ;  /* 0x0000000000647805 */ /* 0x000fe4000001ff00 */
[----:B------:R-:W-:-:S02]  /*1be0*/  CS2R R102, SRZ ;  /* 0x0000000000667805 */ /* 0x000fc4000001ff00 */
[----:B------:R-:W-:Y:S02]  /*1bf0*/  CS2R R104, SRZ ;  /* 0x0000000000687805 */ /* 0x000fe4000001ff00 */
[----:B------:R-:W-:Y:S02]  /*1c00*/  CS2R R106, SRZ ;  /* 0x00000000006a7805 */ /* 0x000fe4000001ff00 */
[----:B------:R-:W-:Y:S01]  /*1c10*/  CS2R R110, SRZ ;  /* 0x00000000006e7805 */ /* 0x000fe2000001ff00 */
[----:B------:R-:W-:Y:S01]  /*1c20*/  QGMMA.64x64x32.F32.E5M2.E5M2 R56, gdesc[UR12], RZ, !UPT ;  /* 0x00e000000c3879f3 */ /* 0x000fe2000c7038ff */
[----:B------:R-:W-:Y:S01]  /*1c30*/  UMOV UR12, UR7 ;  /* 0x00000007000c7c82 */ /* 0x000fe20008000000 */
[----:B------:R-:W-:Y:S01]  /*1c40*/  ULDC UR7, c[0x0][0x50c] ;  /* 0x0001430000077ab9 */ /* 0x000fe20000000800 */
[----:B------:R-:W-:Y:S01]  /*1c50*/  UMOV UR13, 0xc0000010 ;  /* 0xc0000010000d7882 */ /* 0x000fe20000000000 */
[----:B------:R-:W-:Y:S01]  /*1c60*/  UISETP.NE.AND UP0, UPT, UR7, 0x1, UPT ;  /* 0x000000010700788c */ /* 0x000fe2000bf05270 */
[----:B------:R-:W-:Y:S01]  /*1c70*/  QGMMA.64x64x32.F32.E5M2.E5M2 R24, gdesc[UR12], RZ, !UPT, gsb0 ;  /* 0x00e000000c1879f3 */ /* 0x000fe2000c0038ff */
[----:B------:R-:W-:-:S02]  /*1c80*/  CS2R R108, SRZ ;  /* 0x00000000006c7805 */ /* 0x000fc4000001ff00 */
[----:B------:R-:W-:Y:S01]  /*1c90*/  CS2R R112, SRZ ;  /* 0x0000000000707805 */ /* 0x000fe2000001ff00 */
[----:B------:R-:W-:Y:S01]  /*1ca0*/  USEL UR7, URZ, 0x1, UP0 ;  /* 0x000000013f077887 */ /* 0x000fe20008000000 */
[----:B------:R-:W-:Y:S02]  /*1cb0*/  CS2R R114, SRZ ;  /* 0x0000000000727805 */ /* 0x000fe4000001ff00 */
[----:B------:R-:W-:Y:S02]  /*1cc0*/  CS2R R116, SRZ ;  /* 0x0000000000747805 */ /* 0x000fe4000001ff00 */
[----:B------:R-:W-:Y:S02]  /*1cd0*/  CS2R R118, SRZ ;  /* 0x0000000000767805 */ /* 0x000fe4000001ff00 */
[----:B------:R-:W-:Y:S02]  /*1ce0*/  CS2R R120, SRZ ;  /* 0x0000000000787805 */ /* 0x000fe4000001ff00 */
[----:B------:R-:W-:-:S02]  /*1cf0*/  CS2R R122, SRZ ;  /* 0x00000000007a7805 */ /* 0x000fc4000001ff00 */
[----:B------:R-:W-:Y:S02]  /*1d00*/  ISETP.NE.AND P0, PT, RZ, UR7, PT ;  /* 0x00000007ff007c0c */ /* 0x000fe4000bf05270 */
        /* <DEDUP_REMOVED lines=9> */
[----:B------:R-:W-:Y:S01]  /*1da0*/  CS2R R142, SRZ ;  /* 0x00000000008e7805 */ /* 0x000fe2000001ff00 */
[----:B------:R-:W-:Y:S02]  /*1db0*/  IMAD.MOV.U32 R145, RZ, RZ, RZ ;  /* 0x000000ffff917224 */ /* 0x000fe400078e00ff */
[----:B------:R-:W-:Y:S01]  /*1dc0*/  IMAD.MOV.U32 R147, RZ, RZ, RZ ;  /* 0x000000ffff937224 */ /* 0x000fe200078e00ff */
[----:B------:R-:W-:Y:S06]  /*1dd0*/  @!P0 BRA `(.L_x_23) ;  /* 0x0000000400088947 */ /* 0x000fec0003800000 */
[----:B------:R-:W-:Y:S02]  /*1de0*/  WARPGROUP.DEPBAR.LE gsb0, 0x0 ;  /* 0x00008000000079c5 */ /* 0x000fe40000010000 */
[----:B------:R-:W-:-:S01]  /*1df0*/  FADD R147, RZ, R56 ;  /* 0x00000038ff937221 */ /* 0x000fc20000000000 */
[----:B------:R-:W-:Y:S01]  /*1e00*/  FADD R142, RZ, R57 ;  /* 0x00000039ff8e7221 */ /* 0x000fe20000000000 */
        /* <DEDUP_REMOVED lines=62> */
[----:B------:R-:W-:-:S06]  /*21f0*/  UMOV UR6, URZ ;  /* 0x0000003f00067c82 */ /* 0x000fcc0008000000 */
.L_x_23:
[----:B------:R-:W-:-:S04]  /*2200*/  UIADD3 UR18, UR5, 0x1, URZ ;  /* 0x0000000105127890 */ /* 0x000fc8000fffe03f */
[----:B------:R-:W-:-:S04]  /*2210*/  UISETP.NE.AND UP0, UPT, UR18, 0x16, UPT ;  /* 0x000000161200788c */ /* 0x000fc8000bf05270 */
[----:B------:R-:W-:Y:S02]  /*2220*/  USEL UR8, URZ, 0x1, UP0 ;  /* 0x000000013f087887 */ /* 0x000fe40008000000 */
[----:B------:R-:W-:Y:S02]  /*2230*/  USEL UR18, UR18, URZ, UP0 ;  /* 0x0000003f12127287 */ /* 0x000fe40008000000 */
[----:B------:R-:W-:-:S06]  /*2240*/  ULOP3.LUT UR8, UR4, UR8, URZ, 0x3c, !UPT ;  /* 0x0000000804087292 */ /* 0x000fcc000f8e3c3f */
[----:B------:R-:W-:Y:S01]  /*2250*/  IMAD.U32 R16, RZ, RZ, UR8 ;  /* 0x00000008ff107e24 */ /* 0x000fe2000f8e00ff */
[----:B------:R-:W-:-:S06]  /*2260*/  UMOV UR8, 0x1 ;  /* 0x0000000100087882 */ /* 0x000fcc0000000000 */
.L_x_18:
[----:B------:R-:W-:-:S04]  /*2270*/  UISETP.LT.AND UP0, UPT, UR9, 0x1, UPT ;  /* 0x000000010900788c */ /* 0x000fc8000bf01270 */
[----:B------:R-:W-:-:S04]  /*2280*/  USEL UR12, UR9, 0x1, UP0 ;  /* 0x00000001090c7887 */ /* 0x000fc80008000000 */
[----:B------:R-:W-:-:S04]  /*2290*/  UIADD3 UR12, UR9, -UR12, URZ ;  /* 0x8000000c090c7290 */ /* 0x000fc8000fffe03f */
[----:B------:R-:W-:-:S06]  /*22a0*/  UISETP.GE.AND UP0, UPT, UR12, 0x1, UPT ;  /* 0x000000010c00788c */ /* 0x000fcc000bf06270 */
[----:B------:R-:W-:-:S13]  /*22b0*/  PLOP3.LUT P0, PT, PT, PT, UP0, 0x80, 0x0 ;  /* 0x000000000000781c */ /* 0x000fda0003f0f008 */
[----:B------:R-:W-:Y:S05]  /*22c0*/  @!P0 BRA `(.L_x_24) ;  /* 0x0000000800048947 */ /* 0x000fea0003800000 */
[----:B01----:R-:W-:Y:S01]  /*22d0*/  IMAD.U32 R12, RZ, RZ, UR12 ;  /* 0x0000000cff0c7e24 */ /* 0x003fe2000f8e00ff */
[----:B------:R-:W-:Y:S01]  /*22e0*/  ULDC UR19, c[0x0][0x50c] ;  /* 0x0001430000137ab9 */ /* 0x000fe20000000800 */
[----:B------:R-:W-:-:S07]  /*22f0*/  IMAD.U32 R13, RZ, RZ, UR5 ;  /* 0x00000005ff0d7e24 */ /* 0x000fce000f8e00ff */
.L_x_32:
[----:B------:R-:W-:-:S13]  /*2300*/  ISETP.NE.AND P1, PT, R144, 0x3, PT ;  /* 0x000000039000780c */ /* 0x000fda0003f25270 */
[----:B------:R-:W-:Y:S05]  /*2310*/  @!P1 BRA `(.L_x_25) ;  /* 0x0000000000049947 */ /* 0x000fea0003800000 */
[----:B------:R-:W-:Y:S01]  /*2320*/  BPT.TRAP 0x1 ;  /* 0x000000040000795c */ /* 0x000fe20000300000 */
.L_x_25:
[----:B------:R-:W0:Y:S01]  /*2330*/  S2UR UR12, SR_CgaCtaId ;  /* 0x00000000000c79c3 */ /* 0x000e220000008800 */
[----:B------:R-:W-:Y:S01]  /*2340*/  UMOV UR10, 0x400 ;  /* 0x00000400000a7882 */ /* 0x000fe20000000000 */
[----:B------:R-:W-:Y:S01]  /*2350*/  SHF.L.U32 R14, R16, 0x1f, RZ ;  /* 0x0000001f100e7819 */ /* 0x000fe200000006ff */
[----:B0-----:R-:W-:-:S04]  /*2360*/  ULEA UR10, UR12, UR10, 0x18 ;  /* 0x0000000a0c0a7291 */ /* 0x001fc8000f8ec03f */
[----:B------:R-:W-:-:S09]  /*2370*/  ULEA UR12, UR18, UR10, 0x3 ;  /* 0x0000000a120c7291 */ /* 0x000fd2000f8e183f */
[----:B------:R0:W1:Y:S01]  /*2380*/  SYNCS.PHASECHK.TRANS64.TRYWAIT P0, [UR12], R14 ;  /* 0x0000000eff0075a7 */ /* 0x000062000800014c */
[----:B------:R-:W-:Y:S05]  /*2390*/  @!P1 BRA `(.L_x_26) ;  /* 0x0000000000049947 */ /* 0x000fea0003800000 */
[----:B------:R-:W-:Y:S01]  /*23a0*/  BPT.TRAP 0x1 ;  /* 0x000000040000795c */ /* 0x000fe20000300000 */
.L_x_26:
[----:B-1----:R-:W-:Y:S05]  /*23b0*/  @P0 BRA `(.L_x_27) ;  /* 0x0000000000080947 */ /* 0x002fea0003800000 */
[----:B------:R-:W1:Y:S02]  /*23c0*/  SYNCS.PHASECHK.TRANS64.TRYWAIT P0, [UR12], R14 ;  /* 0x0000000eff0075a7 */ /* 0x000e64000800014c */
[----:B-1----:R-:W-:Y:S05]  /*23d0*/  @!P0 BRA `(.L_x_28) ;  /* 0x0000007c00cc8947 */ /* 0x002fea0003800000 */
.L_x_27:
[----:B------:R-:W-:Y:S01]  /*23e0*/  UIADD3 UR12, UR10, 0x2c280, URZ ;  /* 0x0002c2800a0c7890 */ /* 0x000fe2000fffe03f */
[----:B------:R-:W-:Y:S01]  /*23f0*/  WARPGROUP.ARRIVE ;  /* 0x00000000000079c5 */ /* 0x000fe20000000000 */
[----:B------:R-:W-:Y:S02]  /*2400*/  UISETP.NE.AND UP0, UPT, UR7, URZ, UPT ;  /* 0x0000003f0700728c */ /* 0x000fe4000bf05270 */
[----:B------:R-:W-:Y:S02]  /*2410*/  USHF.R.U32.HI UR12, URZ, 0x4, UR12 ;  /* 0x000000043f0c7899 */ /* 0x000fe4000801160c */
[----:B------:R-:W-:Y:S02]  /*2420*/  USEL UR8, UR8, URZ, !UP0 ;  /* 0x0000003f08087287 */ /* 0x000fe4000c000000 */
[----:B------:R-:W-:Y:S02]  /*2430*/  ULOP3.LUT UR7, UR12, 0x3fff, URZ, 0xc0, !UPT ;  /* 0x00003fff0c077892 */ /* 0x000fe4000f8ec03f */
[----:B------:R-:W-:-:S02]  /*2440*/  ULOP3.LUT UR12, UR11, 0x10000, URZ, 0xfc, !UPT ;  /* 0x000100000b0c7892 */ /* 0x000fc4000f8efc3f */
[----:B------:R-:W-:Y:S02]  /*2450*/  ULOP3.LUT UR7, UR7, 0x10000, URZ, 0xfc, !UPT ;  /* 0x0001000007077892 */ /* 0x000fe4000f8efc3f */
[----:B------:R-:W-:Y:S02]  /*2460*/  UISETP.NE.U32.AND UP0, UPT, UR8, URZ, UPT ;  /* 0x0000003f0800728c */ /* 0x000fe4000bf05070 */
[----:B------:R-:W-:Y:S02]  /*2470*/  ULEA UR12, UR18, UR12, 0x9 ;  /* 0x0000000c120c7291 */ /* 0x000fe4000f8e483f */
[----:B------:R-:W-:Y:S02]  /*2480*/  ULEA UR14, UR18, UR7, 0x7 ;  /* 0x00000007120e7291 */ /* 0x000fe4000f8e383f */
[----:B------:R-:W-:Y:S01]  /*2490*/  UIADD3 UR7, UR12, 0x100, URZ ;  /* 0x000001000c077890 */ /* 0x000fe2000fffe03f */
[----:B------:R-:W-:Y:S01]  /*24a0*/  UMOV UR13, 0xc0000010 ;  /* 0xc0000010000d7882 */ /* 0x000fe20000000000 */
[----:B------:R-:W-:Y:S01]  /*24b0*/  UMOV UR15, 0xc0000010 ;  /* 0xc0000010000f7882 */ /* 0x000fe20000000000 */
[----:B------:R-:W-:-:S04]  /*24c0*/  UIADD3 UR6, UR6, 0x1, URZ ;  /* 0x0000000106067890 */ /* 0x000fc8000fffe03f */
[----:B------:R-:W-:Y:S01]  /*24d0*/  QGMMA.64x64x32.F32.E5M2.E5M2 R56, gdesc[UR12], R56, UP0 ;  /* 0x00e000000c3879f3 */ /* 0x000fe2000bf03838 */
[----:B------:R-:W-:Y:S01]  /*24e0*/  UMOV UR12, UR7 ;  /* 0x00000007000c7c82 */ /* 0x000fe20008000000 */
[----:B------:R-:W-:Y:S02]  /*24f0*/  UMOV UR13, 0xc0000010 ;  /* 0xc0000010000d7882 */ /* 0x000fe40000000000 */
[----:B------:R-:W-:Y:S01]  /*2500*/  QGMMA.64x64x32.F32.E5M2.E5M2 R24, gdesc[UR12], R24, UP0, gsb0 ;  /* 0x00e000000c1879f3 */ /* 0x000fe2000b803818 */
[----:B------:R-:W-:-:S04]  /*2510*/  UISETP.NE.AND UP0, UPT, UR6, UR19, UPT ;  /* 0x000000130600728c */ /* 0x000fc8000bf05270 */
[----:B------:R-:W-:-:S06]  /*2520*/  USEL UR7, URZ, 0x1, UP0 ;  /* 0x000000013f077887 */ /* 0x000fcc0008000000 */
[----:B------:R-:W-:Y:S01]  /*2530*/  ISETP.NE.AND P0, PT, RZ, UR7, PT ;  /* 0x00000007ff007c0c */ /* 0x000fe2000bf05270 */
[----:B------:R-:W-:-:S12]  /*2540*/  WARPGROUP.DEPBAR.LE gsb0, 0x1 ;  /* 0x00008000000079c5 */ /* 0x000fd80000010100 */
[----:B------:R-:W-:Y:S05]  /*2550*/  @!P0 BRA `(.L_x_29) ;  /* 0x0000000400088947 */ /* 0x000fea0003800000 */
[----:B------:R-:W-:Y:S02]  /*2560*/  WARPGROUP.DEPBAR.LE gsb0, 0x0 ;  /* 0x00008000000079c5 */ /* 0x000fe40000010000 */
[----:B------:R-:W-:-:S01]  /*2570*/  FADD R147, R56, R147 ;  /* 0x0000009338937221 */ /* 0x000fc20000000000 */
[----:B------:R-:W-:Y:S01]  /*2580*/  FADD R142, R57, R142 ;  /* 0x0000008e398e7221 */ /* 0x000fe20000000000 */
        /* <DEDUP_REMOVED lines=62> */
[----:B------:R-:W-:-:S06]  /*2970*/  UMOV UR6, URZ ;  /* 0x0000003f00067c82 */ /* 0x000fcc0008000000 */
.L_x_29:
[----:B------:R-:W-:Y:S05]  /*2980*/  @!P1 BRA `(.L_x_30) ;  /* 0x0000000000049947 */ /* 0x000fea0003800000 */
[----:B------:R-:W-:Y:S01]  /*2990*/  BPT.TRAP 0x1 ;  /* 0x000000040000795c */ /* 0x000fe20000300000 */
.L_x_30:
[----:B------:R-:W-:-:S13]  /*29a0*/  ISETP.NE.AND P0, PT, R6, RZ, PT ;  /* 0x000000ff0600720c */ /* 0x000fda0003f05270 */
[----:B01----:R-:W-:-:S05]  /*29b0*/  @P0 LEA R14, R13, UR10, 0x3 ;  /* 0x0000000a0d0e0c11 */ /* 0x003fca000f8e18ff */
[----:B------:R-:W-:-:S05]  /*29c0*/  @P0 VIADD R14, R14, 0xb0 ;  /* 0x000000b00e0e0836 */ /* 0x000fca0000000000 */
[----:B------:R-:W-:-:S04]  /*29d0*/  @P0 PRMT R14, R5, 0x654, R14 ;  /* 0x00000654050e0816 */ /* 0x000fc8000000000e */
[----:B------:R0:W-:Y:S01]  /*29e0*/  @P0 SYNCS.ARRIVE.TRANS64.RED.A1T0 RZ, [R14+URZ], RZ ;  /* 0x000000ff0eff09a7 */ /* 0x0001e2000810043f */
[----:B------:R-:W-:-:S13]  /*29f0*/  ISETP.GT.U32.AND P0, PT, R4, 0x1, PT ;  /* 0x000000010400780c */ /* 0x000fda0003f04070 */
[----:B0-----:R-:W-:Y:S05]  /*2a00*/  @P0 BRA `(.L_x_31) ;  /* 0x0000000000040947 */ /* 0x001fea0003800000 */
[----:B------:R-:W-:Y:S01]  /*2a10*/  BPT.TRAP 0x1 ;  /* 0x000000040000795c */ /* 0x000fe20000300000 */
.L_x_31:
[----:B------:R-:W-:Y:S01]  /*2a20*/  UIADD3 UR18, UR18, 0x1, URZ ;  /* 0x0000000112127890 */ /* 0x000fe2000fffe03f */
[C---:B------:R-:W-:Y:S01]  /*2a30*/  ISETP.GT.AND P1, PT, R12.reuse, 0x1, PT ;  /* 0x000000010c00780c */ /* 0x040fe20003f24270 */
[----:B------:R-:W-:Y:S02]  /*2a40*/  VIADD R13, R13, 0x1 ;  /* 0x000000010d0d7836 */ /* 0x000fe40000000000 */
[----:B------:R-:W-:Y:S01]  /*2a50*/  UISETP.NE.AND UP0, UPT, UR18, 0x16, UPT ;  /* 0x000000161200788c */ /* 0x000fe2000bf05270 */
[----:B------:R-:W-:Y:S02]  /*2a60*/  VIADD R12, R12, 0xffffffff ;  /* 0xffffffff0c0c7836 */ /* 0x000fe40000000000 */
[C---:B------:R-:W-:Y:S01]  /*2a70*/  ISETP.NE.AND P0, PT, R13.reuse, 0x16, PT ;  /* 0x000000160d00780c */ /* 0x040fe20003f05270 */
[----:B------:R-:W-:Y:S02]  /*2a80*/  USEL UR8, URZ, 0x1, UP0 ;  /* 0x000000013f087887 */ /* 0x000fe40008000000 */
[----:B------:R-:W-:Y:S01]  /*2a90*/  USEL UR18, UR18, URZ, UP0 ;  /* 0x0000003f12127287 */ /* 0x000fe20008000000 */
[----:B------:R-:W-:-:S03]  /*2aa0*/  SEL R13, R13, RZ, P0 ;  /* 0x000000ff0d0d7207 */ /* 0x000fc60000000000 */
[----:B------:R-:W-:Y:S01]  /*2ab0*/  LOP3.LUT R16, R16, UR8, RZ, 0x3c, !PT ;  /* 0x0000000810107c12 */ /* 0x000fe2000f8e3cff */
[----:B------:R-:W-:Y:S01]  /*2ac0*/  UMOV UR8, 0x1 ;  /* 0x0000000100087882 */ /* 0x000fe20000000000 */
[----:B------:R-:W-:Y:S06]  /*2ad0*/  @P1 BRA `(.L_x_32) ;  /* 0xfffffff800081947 */ /* 0x000fec000383ffff */
.L_x_24:
[----:B------:R-:W-:Y:S01]  /*2ae0*/  UISETP.NE.AND UP0, UPT, UR6, URZ, UPT ;  /* 0x0000003f0600728c */ /* 0x000fe2000bf05270 */
[----:B01----:R-:W0:Y:S03]  /*2af0*/  LDC R12, c[0x0][0x28c] ;  /* 0x0000a300ff0c7b82 */ /* 0x003e260000000800 */
[----:B------:R-:W-:-:S06]  /*2b00*/  USEL UR6, URZ, 0x1, !UP0 ;  /* 0x000000013f067887 */ /* 0x000fcc000c000000 */
[----:B------:R-:W-:Y:S02]  /*2b10*/  ISETP.NE.AND P0, PT, RZ, UR6, PT ;  /* 0x00000006ff007c0c */ /* 0x000fe4000bf05270 */
[----:B0-----:R-:W-:-:S11]  /*2b20*/  ISETP.GE.AND P1, PT, R12, 0x1, PT ;  /* 0x000000010c00780c */ /* 0x001fd60003f26270 */
[----:B------:R-:W-:Y:S05]  /*2b30*/  @!P0 BRA `(.L_x_33) ;  /* 0x0000000400048947 */ /* 0x000fea0003800000 */
[----:B------:R-:W-:Y:S02]  /*2b40*/  WARPGROUP.DEPBAR.LE gsb0, 0x0 ;  /* 0x00008000000079c5 */ /* 0x000fe40000010000 */
[----:B------:R-:W-:Y:S01]  /*2b50*/  FADD R147, R56, R147 ;  /* 0x0000009338937221 */ /* 0x000fe20000000000 */
        /* <DEDUP_REMOVED lines=62> */
[----:B------:R-:W-:-:S07]  /*2f40*/  FADD R20, R20, R55 ;  /* 0x0000003714147221 */ /* 0x000fce0000000000 */
.L_x_33:
[----:B------:R-:W-:Y:S02]  /*2f50*/  WARPGROUP.DEPBAR.LE gsb0, 0x0 ;  /* 0x00008000000079c5 */ /* 0x000fe40000010000 */
[----:B------:R-:W-:Y:S05]  /*2f60*/  @!P1 BRA `(.L_x_34) ;  /* 0x0000000000549947 */ /* 0x000fea0003800000 */
[----:B------:R-:W-:-:S13]  /*2f70*/  ISETP.NE.AND P0, PT, R144, 0x3, PT ;  /* 0x000000039000780c */ /* 0x000fda0003f05270 */
[----:B------:R-:W-:Y:S05]  /*2f80*/  @!P0 BRA `(.L_x_35) ;  /* 0x0000000000048947 */ /* 0x000fea0003800000 */
[----:B------:R-:W-:Y:S01]  /*2f90*/  BPT.TRAP 0x1 ;  /* 0x000000040000795c */ /* 0x000fe20000300000 */
.L_x_35:
[----:B------:R-:W-:Y:S01]  /*2fa0*/  ISETP.NE.AND P0, PT, R6, RZ, PT ;  /* 0x000000ff0600720c */ /* 0x000fe20003f05270 */
[----:B------:R-:W-:Y:S01]  /*2fb0*/  BSSY B0, `(.L_x_36) ;  /* 0x000000e000007945 */ /* 0x000fe20003800000 */
[----:B------:R-:W-:-:S11]  /*2fc0*/  ISETP.GT.U32.AND P1, PT, R4, 0x1, PT ;  /* 0x000000010400780c */ /* 0x000fd60003f24070 */
[----:B------:R-:W-:Y:S05]  /*2fd0*/  @!P0 BRA `(.L_x_37) ;  /* 0x00000000002c8947 */ /* 0x000fea0003800000 */
[----:B------:R-:W-:-:S04]  /*2fe0*/  UISETP.LT.AND UP0, UPT, UR9, 0x1, UPT ;  /* 0x000000010900788c */ /* 0x000fc8000bf01270 */
[----:B------:R-:W-:-:S04]  /*2ff0*/  USEL UR8, UR9, 0x1, UP0 ;  /* 0x0000000109087887 */ /* 0x000fc80008000000 */
[----:B------:R-:W-:-:S04]  /*3000*/  UIADD3 UR8, UR5, UR9, -UR8 ;  /* 0x0000000905087290 */ /* 0x000fc8000fffe808 */
[----:B------:R-:W-:-:S04]  /*3010*/  UIMAD.WIDE.U32 UR6, UR8, -0x45d1745d, URZ ;  /* 0xba2e8ba3080678a5 */ /* 0x000fc8000f8e003f */
[----:B------:R-:W-:-:S04]  /*3020*/  USHF.R.U32.HI UR6, URZ, 0x4, UR7 ;  /* 0x000000043f067899 */ /* 0x000fc80008011607 */
[----:B------:R-:W-:-:S04]  /*3030*/  UIMAD UR8, UR6, -0x16, UR8 ;  /* 0xffffffea060878a4 */ /* 0x000fc8000f8e0208 */
[----:B------:R-:W-:-:S04]  /*3040*/  ULEA UR8, UR8, UR10, 0x3 ;  /* 0x0000000a08087291 */ /* 0x000fc8000f8e183f */
[----:B------:R-:W-:-:S06]  /*3050*/  UIADD3 UR8, UR8, 0xb0, URZ ;  /* 0x000000b008087890 */ /* 0x000fcc000fffe03f */
[----:B------:R-:W-:-:S05]  /*3060*/  IMAD.U32 R12, RZ, RZ, UR8 ;  /* 0x00000008ff0c7e24 */ /* 0x000fca000f8e00ff */
[----:B------:R-:W-:-:S04]  /*3070*/  PRMT R12, R5, 0x654, R12 ;  /* 0x00000654050c7816 */ /* 0x000fc8000000000c */
[----:B------:R0:W-:Y:S03]  /*3080*/  SYNCS.ARRIVE.TRANS64.RED.A1T0 RZ, [R12+URZ], RZ ;  /* 0x000000ff0cff79a7 */ /* 0x0001e6000810043f */
.L_x_37:
[----:B------:R-:W-:Y:S05]  /*3090*/  BSYNC B0 ;  /* 0x0000000000007941 */ /* 0x000fea0003800000 */
.L_x_36:
[----:B------:R-:W-:Y:S05]  /*30a0*/  @P1 BRA `(.L_x_34) ;  /* 0x0000000000041947 */ /* 0x000fea0003800000 */
[----:B------:R-:W-:Y:S01]  /*30b0*/  BPT.TRAP 0x1 ;  /* 0x000000040000795c */ /* 0x000fe20000300000 */
.L_x_34:
[----:B------:R-:W1:Y:S01]  /*30c0*/  LDC R16, c[0x0][0x288] ;  /* 0x0000a200ff107b82 */ /* 0x000e620000000800 */
[----:B------:R-:W-:Y:S01]  /*30d0*/  IMAD.SHL.U32 R33, R11, 0x40, RZ ;  /* 0x000000400b217824 */ /* 0x000fe200078e00ff */
[--C-:B0-----:R-:W-:Y:S01]  /*30e0*/  SHF.R.U32.HI R12, RZ, 0x2, R0.reuse ;  /* 0x00000002ff0c7819 */ /* 0x101fe20000011600 */
[----:B------:R-:W-:Y:S01]  /*30f0*/  UIADD3 UR5, UR9, UR5, URZ ;  /* 0x0000000509057290 */ /* 0x000fe2000fffe03f */
[----:B------:R-:W-:Y:S01]  /*3100*/  LOP3.LUT R14, R0, 0x60, RZ, 0xc0, !PT ;  /* 0x00000060000e7812 */ /* 0x000fe200078ec0ff */
[----:B------:R-:W-:Y:S01]  /*3110*/  IMAD.SHL.U32 R34, R10, 0x100, RZ ;  /* 0x000001000a227824 */ /* 0x000fe200078e00ff */
[----:B------:R-:W-:Y:S01]  /*3120*/  SHF.R.U32.HI R15, RZ, 0x7, R0 ;  /* 0x00000007ff0f7819 */ /* 0x000fe20000011600 */
[----:B------:R-:W-:Y:S01]  /*3130*/  UISETP.GT.U32.AND UP0, UPT, UR5, 0x15, UPT ;  /* 0x000000150500788c */ /* 0x000fe2000bf04070 */
[----:B------:R-:W-:Y:S01]  /*3140*/  LOP3.LUT R13, R12, 0x7, RZ, 0xc0, !PT ;  /* 0x000000070c0d7812 */ /* 0x000fe200078ec0ff */
[C---:B------:R-:W-:Y:S01]  /*3150*/  IMAD.SHL.U32 R26, R0.reuse, 0x2, RZ ;  /* 0x00000002001a7824 */ /* 0x040fe200078e00ff */
[----:B------:R-:W-:Y:S01]  /*3160*/  SHF.R.U32.HI R14, RZ, 0x1, R14 ;  /* 0x00000001ff0e7819 */ /* 0x000fe2000001160e */
[----:B------:R-:W-:Y:S01]  /*3170*/  ULDC UR12, c[0x0][0x284] ;  /* 0x0000a100000c7ab9 */ /* 0x000fe20000000800 */
[----:B------:R-:W-:Y:S01]  /*3180*/  LOP3.LUT R12, R15, 0x1, RZ, 0xc0, !PT ;  /* 0x000000010f0c7812 */ /* 0x000fe200078ec0ff */
[----:B------:R-:W-:Y:S01]  /*3190*/  UISETP.LT.U32.AND UP0, UPT, UR9, 0x16, UP0 ;  /* 0x000000160900788c */ /* 0x000fe20008701070 */
[----:B------:R-:W-:Y:S01]  /*31a0*/  IADD3 R17, RZ, -R14, -R13 ;  /* 0x8000000eff117210 */ /* 0x000fe20007ffe80d */
[----:B------:R-:W-:Y:S01]  /*31b0*/  UISETP.GE.U32.AND UP1, UPT, UR9, 0x16, UPT ;  /* 0x000000160900788c */ /* 0x000fe2000bf26070 */
[----:B------:R-:W-:Y:S01]  /*31c0*/  LOP3.LUT R15, R0, 0x3, RZ, 0xc0, !PT ;  /* 0x00000003000f7812 */ /* 0x000fe200078ec0ff */
[C---:B------:R-:W-:Y:S01]  /*31d0*/  IMAD.SHL.U32 R24, R12.reuse, 0x40, RZ ;  /* 0x000000400c187824 */ /* 0x040fe200078e00ff */
[----:B------:R-:W-:Y:S01]  /*31e0*/  SHF.R.S32.HI R29, RZ, 0x1f, R7 ;  /* 0x0000001fff1d7819 */ /* 0x000fe20000011407 */
[----:B------:R-:W-:Y:S01]  /*31f0*/  UIMAD.WIDE.U32 UR6, UR5, -0x45d1745d, URZ ;  /* 0xba2e8ba3050678a5 */ /* 0x000fe2000f8e003f */
[C---:B------:R-:W-:Y:S01]  /*3200*/  LOP3.LUT R26, R33.reuse, 0x6, R26, 0xf8, !PT ;  /* 0x00000006211a7812 */ /* 0x040fe200078ef81a */
[----:B------:R-:W-:Y:S01]  /*3210*/  USEL UR8, URZ, 0x1, !UP0 ;  /* 0x000000013f087887 */ /* 0x000fe2000c000000 */
[----:B------:R-:W-:Y:S01]  /*3220*/  IMAD R17, R12, -0x40, R17 ;  /* 0xffffffc00c117824 */ /* 0x000fe200078e0211 */
[----:B------:R-:W-:Y:S01]  /*3230*/  ULDC.64 UR10, c[0x0][0x5d0] ;  /* 0x00017400000a7ab9 */ /* 0x000fe20000000a00 */
[----:B-1----:R-:W-:Y:S01]  /*3240*/  ISETP.GE.AND P0, PT, R33, R16, PT ;  /* 0x000000102100720c */ /* 0x002fe20003f06270 */
[----:B------:R-:W-:Y:S01]  /*3250*/  IMAD R12, R15, -0x2, R16 ;  /* 0xfffffffe0f0c7824 */ /* 0x000fe200078e0210 */
[----:B------:R-:W-:Y:S01]  /*3260*/  SHF.R.S32.HI R27, RZ, 0x1f, R26 ;  /* 0x0000001fff1b7819 */ /* 0x000fe2000001141a */
[----:B------:R-:W-:Y:S01]  /*3270*/  IMAD R16, R29, UR10, RZ ;  /* 0x0000000a1d107c24 */ /* 0x000fe2000f8e02ff */
[----:B------:R-:W-:Y:S01]  /*3280*/  ISETP.GE.OR P0, PT, R34, UR12, P0 ;  /* 0x0000000c22007c0c */ /* 0x000fe20008706670 */
[----:B------:R-:W-:Y:S01]  /*3290*/  USHF.R.U32.HI UR6, URZ, 0x4, UR7 ;  /* 0x000000043f067899 */ /* 0x000fe20008011607 */
[----:B------:R-:W-:Y:S01]  /*32a0*/  LOP3.LUT R35, R24, 0x40, R13, 0xe2, !PT ;  /* 0x0000004018237812 */ /* 0x000fe200078ee20d */
[----:B------:R-:W-:Y:S01]  /*32b0*/  ULOP3.LUT UR4, UR4, UR8, URZ, 0x3c, !UPT ;  /* 0x0000000804047292 */ /* 0x000fe2000f8e3c3f */
[----:B------:R-:W-:Y:S01]  /*32c0*/  IMAD.WIDE R24, R10, 0x100, RZ ;  /* 0x000001000a187825 */ /* 0x000fe200078e02ff */
[----:B------:R-:W-:Y:S01]  /*32d0*/  UIMAD UR5, UR6, -0x16, UR5 ;  /* 0xffffffea060578a4 */ /* 0x000fe2000f8e0205 */
[----:B------:R-:W-:Y:S01]  /*32e0*/  IADD3 R34, -R34, UR12, R17 ;  /* 0x0000000c22227c10 */ /* 0x000fe2000fffe111 */
[----:B------:R-:W-:Y:S01]  /*32f0*/  @UP1 ULOP3.LUT UR4, UR4, 0x1, UR6, 0x78, !UPT ;  /* 0x0000000104041892 */ /* 0x000fe2000f8e7806 */
[C---:B------:R-:W-:Y:S01]  /*3300*/  IMAD R13, R7.reuse, UR11, R16 ;  /* 0x0000000b070d7c24 */ /* 0x040fe2000f8e0210 */
[----:B------:R-:W-:Y:S01]  /*3310*/  LOP3.LUT R35, R24, R35, R14, 0xfe, !PT ;  /* 0x0000002318237212 */ /* 0x000fe200078efe0e */
[----:B------:R-:W-:-:S04]  /*3320*/  IMAD.WIDE.U32 R10, R7, UR10, R26 ;  /* 0x0000000a070a7c25 */ /* 0x000fc8000f8e001a */
[----:B------:R-:W-:Y:S02]  /*3330*/  IMAD.IADD R11, R11, 0x1, R13 ;  /* 0x000000010b0b7824 */ /* 0x000fe400078e020d */
[----:B------:R-:W-:Y:S02]  /*3340*/  IMAD.IADD R33, R12, 0x1, -R33 ;  /* 0x000000010c217824 */ /* 0x000fe400078e0a21 */
[----:B------:R-:W-:Y:S01]  /*3350*/  IMAD.MOV.U32 R32, RZ, RZ, -0x1 ;  /* 0xffffffffff207424 */ /* 0x000fe200078e00ff */
[----:B------:R-:W-:Y:S06]  /*3360*/  @P0 BRA `(.L_x_38) ;  /* 0x0000004800040947 */ /* 0x000fec0003800000 */
[----:B------:R-:W0:Y:S01]  /*3370*/  LDC.64 R30, c[0x0][0x5c8] ;  /* 0x00017200ff1e7b82 */ /* 0x000e220000000a00 */
[----:B------:R-:W-:Y:S01]  /*3380*/  ULDC.64 UR6, c[0x0][0x5c0] ;  /* 0x0001700000067ab9 */ /* 0x000fe20000000a00 */
[----:B------:R-:W-:Y:S01]  /*3390*/  BSSY B0, `(.L_x_38) ;  /* 0x000047e000007945 */ /* 0x000fe20003800000 */
[-C--:B0-----:R-:W-:Y:S02]  /*33a0*/  IMAD R12, R25, R30.reuse, RZ ;  /* 0x0000001e190c7224 */ /* 0x081fe400078e02ff */
[----:B------:R-:W-:-:S04]  /*33b0*/  IMAD.WIDE.U32 R10, R35, R30, R10 ;  /* 0x0000001e230a7225 */ /* 0x000fc800078e000a */
[----:B------:R-:W-:Y:S01]  /*33c0*/  IMAD R15, R35, R31, R12 ;  /* 0x0000001f230f7224 */ /* 0x000fe200078e020c */
[----:B------:R-:W-:Y:S01]  /*33d0*/  IADD3 R16, P4, R10, UR6, RZ ;  /* 0x000000060a107c10 */ /* 0x000fe2000ff9e0ff */
[C---:B------:R-:W-:Y:S01]  /*33e0*/  IMAD.SHL.U32 R13, R30.reuse, 0x80, RZ ;  /* 0x000000801e0d7824 */ /* 0x040fe200078e00ff */
[C---:B------:R-:W-:Y:S01]  /*33f0*/  LEA R28, P2, R30.reuse, R10, 0x3 ;  /* 0x0000000a1e1c7211 */ /* 0x040fe200078418ff */
[----:B------:R-:W-:Y:S01]  /*3400*/  IMAD.IADD R36, R11, 0x1, R15 ;  /* 0x000000010b247824 */ /* 0x000fe200078e020f */
[----:B------:R-:W-:Y:S02]  /*3410*/  SHF.L.U64.HI R11, R30, 0x7, R31 ;  /* 0x000000071e0b7819 */ /* 0x000fe4000001021f */
[----:B------:R-:W-:Y:S02]  /*3420*/  IADD3 R12, P1, P0, R10, UR6, R13 ;  /* 0x000000060a0c7c10 */ /* 0x000fe4000f83e00d */
[----:B------:R-:W-:Y:S02]  /*3430*/  IADD3.X R17, R36, UR7, RZ, P4, !PT ;  /* 0x0000000724117c10 */ /* 0x000fe4000a7fe4ff */
[----:B---3-5:R-:W-:-:S02]  /*3440*/  FSETP.NEU.AND P4, PT, R9, RZ, PT ;  /* 0x000000ff0900720b */ /* 0x028fc40003f8d000 */
[----:B------:R-:W-:Y:S02]  /*3450*/  LEA.HI.X R30, R30, R36, R31, 0x3, P2 ;  /* 0x000000241e1e7211 */ /* 0x000fe400010f1c1f */
[C---:B------:R-:W-:Y:S02]  /*3460*/  IADD3 R14, P2, R28.reuse, UR6, RZ ;  /* 0x000000061c0e7c10 */ /* 0x040fe4000ff5e0ff */
[----:B------:R-:W-:Y:S02]  /*3470*/  IADD3 R10, P5, P6, R28, UR6, R13 ;  /* 0x000000061c0a7c10 */ /* 0x000fe4000febe00d */
[--C-:B------:R-:W-:Y:S02]  /*3480*/  IADD3.X R13, R36, UR7, R11.reuse, P1, P0 ;  /* 0x00000007240d7c10 */ /* 0x100fe40008fe040b */
[C---:B------:R-:W-:Y:S02]  /*3490*/  IADD3.X R15, R30.reuse, UR7, RZ, P2, !PT ;  /* 0x000000071e0f7c10 */ /* 0x040fe400097fe4ff */
[----:B------:R-:W-:Y:S01]  /*34a0*/  IADD3.X R11, R30, UR7, R11, P5, P6 ;  /* 0x000000071e0b7c10 */ /* 0x000fe2000afec40b */
[----:B------:R-:W-:Y:S06]  /*34b0*/  @!P4 BRA `(.L_x_39) ;  /* 0x00000034009cc947 */ /* 0x000fec0003800000 */
[----:B------:R-:W-:Y:S01]  /*34c0*/  ULDC.64 UR6, c[0x0][0x5b8] ;  /* 0x00016e0000067ab9 */ /* 0x000fe20000000a00 */
[----:B------:R-:W-:Y:S01]  /*34d0*/  ISETP.GE.AND P0, PT, R34, 0x1, PT ;  /* 0x000000012200780c */ /* 0x000fe20003f06270 */
[----:B------:R-:W-:Y:S01]  /*34e0*/  IMAD R28, R29, UR6, RZ ;  /* 0x000000061d1c7c24 */ /* 0x000fe2000f8e02ff */
[----:B------:R-:W-:Y:S01]  /*34f0*/  ULDC.64 UR10, c[0x0][0x5a8] ;  /* 0x00016a00000a7ab9 */ /* 0x000fe20000000a00 */
[----:B------:R-:W-:Y:S01]  /*3500*/  IMAD.WIDE.U32 R26, R7, UR6, R26 ;  /* 0x00000006071a7c25 */ /* 0x000fe2000f8e001a */
[----:B------:R-:W-:Y:S01]  /*3510*/  ISETP.LT.OR P4, PT, R33, 0x1, !P0 ;  /* 0x000000012100780c */ /* 0x000fe20004781670 */
[----:B------:R-:W-:Y:S02]  /*3520*/  BSSY B1, `(.L_x_40) ;  /* 0x000000c000017945 */ /* 0x000fe40003800000 */
[----:B------:R-:W-:Y:S01]  /*3530*/  IMAD R7, R7, UR7, R28 ;  /* 0x0000000707077c24 */ /* 0x000fe2000f8e021c */
[----:B------:R-:W-:Y:S02]  /*3540*/  ULDC.64 UR6, c[0x0][0x5b0] ;  /* 0x00016c0000067ab9 */ /* 0x000fe40000000a00 */
[----:B------:R-:W-:-:S02]  /*3550*/  IMAD R30, R25, UR6, RZ ;  /* 0x00000006191e7c24 */ /* 0x000fc4000f8e02ff */
[----:B------:R-:W-:Y:S02]  /*3560*/  IMAD.IADD R27, R27, 0x1, R7 ;  /* 0x000000011b1b7824 */ /* 0x000fe400078e0207 */
[C---:B------:R-:W-:Y:S02]  /*3570*/  IMAD R7, R35.reuse, UR7, R30 ;  /* 0x0000000723077c24 */ /* 0x040fe4000f8e021e */
[----:B------:R-:W-:-:S03]  /*3580*/  IMAD.WIDE.U32 R28, R35, UR6, R26 ;  /* 0x00000006231c7c25 */ /* 0x000fc6000f8e001a */
[----:B------:R-:W-:-:S04]  /*3590*/  IADD3 R28, P1, R28, UR10, RZ ;  /* 0x0000000a1c1c7c10 */ /* 0x000fc8000ff3e0ff */
[--C-:B------:R-:W-:Y:S02]  /*35a0*/  IADD3.X R29, R29, UR11, R7.reuse, P1, !PT ;  /* 0x0000000b1d1d7c10 */ /* 0x100fe40008ffe407 */
[----:B------:R-:W-:Y:S01]  /*35b0*/  PRMT R7, RZ, 0x7610, R7 ;  /* 0x00007610ff077816 */ /* 0x000fe20000000007 */
[----:B------:R-:W-:Y:S06]  /*35c0*/  @P4 BRA `(.L_x_41) ;  /* 0x0000000000044947 */ /* 0x000fec0003800000 */
[----:B------:R0:W5:Y:S02]  /*35d0*/  LDG.E.U8 R7, desc[UR16][R28.64] ;  /* 0x000000101c077981 */ /* 0x000164000c1e1100 */
.L_x_41:
[----:B------:R-:W-:Y:S05]  /*35e0*/  BSYNC B1 ;  /* 0x0000000000017941 */ /* 0x000fea0003800000 */
.L_x_40:
[----:B-----5:R-:W-:Y:S01]  /*35f0*/  LOP3.LUT R7, R7, 0xff, RZ, 0xc0, !PT ;  /* 0x000000ff07077812 */ /* 0x020fe200078ec0ff */
[----:B------:R-:W-:Y:S01]  /*3600*/  BSSY B1, `(.L_x_42) ;  /* 0x000000b000017945 */ /* 0x000fe20003800000 */
[----:B------:R-:W-:Y:S02]  /*3610*/  ISETP.LT.OR P2, PT, R33, 0x2, !P0 ;  /* 0x000000022100780c */ /* 0x000fe40004741670 */
[----:B------:R-:W-:-:S05]  /*3620*/  F2FP.F16.E5M2.UNPACK_B R7, R7 ;  /* 0x00000007ff07723e */ /* 0x000fca00020004ff */
[----:B------:R-:W-:Y:S01]  /*3630*/  HADD2.F32 R30, -RZ, R7.H0_H0 ;  /* 0x20000007ff1e7230 */ /* 0x000fe20000004100 */
[----:B------:R-:W-:-:S04]  /*3640*/  PRMT R7, RZ, 0x7610, R7 ;  /* 0x00007610ff077816 */ /* 0x000fc80000000007 */
[----:B------:R-:W-:-:S04]  /*3650*/  FMUL R30, R30, R9 ;  /* 0x000000091e1e7220 */ /* 0x000fc80000400000 */
[----:B--2---:R-:W-:-:S05]  /*3660*/  FFMA R30, R147, R8, R30 ;  /* 0x00000008931e7223 */ /* 0x004fca000000001e */
[----:B------:R-:W-:-:S05]  /*3670*/  F2FP.SATFINITE.E5M2.F32.PACK_AB_MERGE_C R31, RZ, R30, RZ ;  /* 0x0000001eff1f723e */ /* 0x000fca00048060ff */
[----:B------:R1:W-:Y:S01]  /*3680*/  @!P4 STG.E.U8 desc[UR16][R16.64], R31 ;  /* 0x0000001f1000c986 */ /* 0x0003e2000c101110 */
[----:B------:R-:W-:Y:S05]  /*3690*/  @P2 BRA `(.L_x_43) ;  /* 0x0000000000042947 */ /* 0x000fea0003800000 */
[----:B------:R2:W5:Y:S02]  /*36a0*/  LDG.E.U8 R7, desc[UR16][R28.64+0x1] ;  /* 0x000001101c077981 */ /* 0x000564000c1e1100 */
.L_x_43:
[----:B------:R-:W-:Y:S05]  /*36b0*/  BSYNC B1 ;  /* 0x0000000000017941 */ /* 0x000fea0003800000 */
.L_x_42:
[----:B-----5:R-:W-:Y:S01]  /*36c0*/  LOP3.LUT R7, R7, 0xff, RZ, 0xc0, !PT ;  /* 0x000000ff07077812 */ /* 0x020fe200078ec0ff */
[----:B------:R-:W-:Y:S01]  /*36d0*/  BSSY B1, `(.L_x_44) ;  /* 0x0000013000017945 */ /* 0x000fe20003800000 */
[----:B------:R-:W-:Y:S02]  /*36e0*/  IADD3 R37, P1, R35, 0x8, RZ ;  /* 0x0000000823257810 */ /* 0x000fe40007f3e0ff */
[----:B------:R-:W-:-:S03]  /*36f0*/  F2FP.F16.E5M2.UNPACK_B R7, R7 ;  /* 0x00000007ff07723e */ /* 0x000fc600020004ff */
[----:B-1----:R-:W-:Y:S01]  /*3700*/  IMAD.X R31, RZ, RZ, R25, P1 ;  /* 0x000000ffff1f7224 */ /* 0x002fe200008e0619 */
[----:B------:R-:W-:Y:S01]  /*3710*/  ISETP.GE.AND P1, PT, R34, 0x9, PT ;  /* 0x000000092200780c */ /* 0x000fe20003f26270 */
[----:B------:R-:W-:Y:S02]  /*3720*/  HADD2.F32 R30, -RZ, R7.H0_H0 ;  /* 0x20000007ff1e7230 */ /* 0x000fe40000004100 */
[----:B------:R-:W-:Y:S01]  /*3730*/  IMAD R36, R31, UR6, RZ ;  /* 0x000000061f247c24 */ /* 0x000fe2000f8e02ff */
[----:B------:R-:W-:Y:S02]  /*3740*/  ISETP.LT.OR P5, PT, R33, 0x1, !P1 ;  /* 0x000000012100780c */ /* 0x000fe40004fa1670 */
[----:B------:R-:W-:Y:S01]  /*3750*/  FMUL R7, R30, R9 ;  /* 0x000000091e077220 */ /* 0x000fe20000400000 */
[----:B------:R-:W-:-:S04]  /*3760*/  IMAD.WIDE.U32 R30, R37, UR6, R26 ;  /* 0x00000006251e7c25 */ /* 0x000fc8000f8e001a */
[----:B------:R-:W-:Y:S01]  /*3770*/  FFMA R7, R142, R8, R7 ;  /* 0x000000088e077223 */ /* 0x000fe20000000007 */
[----:B------:R-:W-:Y:S01]  /*3780*/  IMAD R37, R37, UR7, R36 ;  /* 0x0000000725257c24 */ /* 0x000fe2000f8e0224 */
[----:B------:R-:W-:-:S03]  /*3790*/  IADD3 R30, P4, R30, UR10, RZ ;  /* 0x0000000a1e1e7c10 */ /* 0x000fc6000ff9e0ff */
[----:B------:R-:W-:Y:S02]  /*37a0*/  F2FP.SATFINITE.E5M2.F32.PACK_AB_MERGE_C R39, RZ, R7, RZ ;  /* 0x00000007ff27723e */ /* 0x000fe400048060ff */
[----:B------:R-:W-:Y:S02]  /*37b0*/  IADD3.X R31, R31, UR11, R37, P4, !PT ;  /* 0x0000000b1f1f7c10 */ /* 0x000fe4000a7fe425 */
[----:B------:R-:W-:Y:S01]  /*37c0*/  PRMT R7, RZ, 0x7610, R7 ;  /* 0x00007610ff077816 */ /* 0x000fe20000000007 */
[----:B------:R1:W-:Y:S01]  /*37d0*/  @!P2 STG.E.U8 desc[UR16][R16.64+0x1], R39 ;  /* 0x000001271000a986 */ /* 0x0003e2000c101110 */
[----:B------:R-:W-:Y:S05]  /*37e0*/  @P5 BRA `(.L_x_45) ;  /* 0x0000000000045947 */ /* 0x000fea0003800000 */
[----:B------:R3:W5:Y:S02]  /*37f0*/  LDG.E.U8 R7, desc[UR16][R30.64] ;  /* 0x000000101e077981 */ /* 0x000764000c1e1100 */
.L_x_45:
[----:B------:R-:W-:Y:S05]  /*3800*/  BSYNC B1 ;  /* 0x0000000000017941 */ /* 0x000fea0003800000 */
.L_x_44:
[----:B-----5:R-:W-:Y:S01]  /*3810*/  LOP3.LUT R7, R7, 0xff, RZ, 0xc0, !PT ;  /* 0x000000ff07077812 */ /* 0x020fe200078ec0ff */
[----:B------:R-:W-:Y:S01]  /*3820*/  BSSY B1, `(.L_x_46) ;  /* 0x000000b000017945 */ /* 0x000fe20003800000 */
[----:B------:R-:W-:Y:S02]  /*3830*/  ISETP.LT.OR P2, PT, R33, 0x2, !P1 ;  /* 0x000000022100780c */ /* 0x000fe40004f41670 */
[----:B------:R-:W-:-:S05]  /*3840*/  F2FP.F16.E5M2.UNPACK_B R7, R7 ;  /* 0x00000007ff07723e */ /* 0x000fca00020004ff */
[----:B------:R-:W-:Y:S01]  /*3850*/  HADD2.F32 R36, -RZ, R7.H0_H0 ;  /* 0x20000007ff247230 */ /* 0x000fe20000004100 */
[----:B------:R-:W-:-:S04]  /*3860*/  PRMT R7, RZ, 0x7610, R7 ;  /* 0x00007610ff077816 */ /* 0x000fc80000000007 */
[----:B------:R-:W-:-:S04]  /*3870*/  FMUL R36, R36, R9 ;  /* 0x0000000924247220 */ /* 0x000fc80000400000 */
[----:B------:R-:W-:-:S05]  /*3880*/  FFMA R36, R145, R8, R36 ;  /* 0x0000000891247223 */ /* 0x000fca0000000024 */
[----:B------:R-:W-:-:S05]  /*3890*/  F2FP.SATFINITE.E5M2.F32.PACK_AB_MERGE_C R37, RZ, R36, RZ ;  /* 0x00000024ff25723e */ /* 0x000fca00048060ff */
[----:B------:R4:W-:Y:S01]  /*38a0*/  @!P5 STG.E.U8 desc[UR16][R14.64], R37 ;  /* 0x000000250e00d986 */ /* 0x0009e2000c101110 */
[----:B------:R-:W-:Y:S05]  /*38b0*/  @P2 BRA `(.L_x_47) ;  /* 0x0000000000042947 */ /* 0x000fea0003800000 */
[----:B------:R0:W5:Y:S02]  /*38c0*/  LDG.E.U8 R7, desc[UR16][R30.64+0x1] ;  /* 0x000001101e077981 */ /* 0x000164000c1e1100 */
.L_x_47:
[----:B------:R-:W-:Y:S05]  /*38d0*/  BSYNC B1 ;  /* 0x0000000000017941 */ /* 0x000fea0003800000 */
.L_x_46:
[----:B-----5:R-:W-:Y:S01]  /*38e0*/  LOP3.LUT R7, R7, 0xff, RZ, 0xc0, !PT ;  /* 0x000000ff07077812 */ /* 0x020fe200078ec0ff */
[----:B------:R-:W-:Y:S01]  /*38f0*/  BSSY B1, `(.L_x_48) ;  /* 0x000000b000017945 */ /* 0x000fe20003800000 */
[----:B------:R-:W-:Y:S02]  /*3900*/  ISETP.LT.OR P4, PT, R33, 0x9, !P0 ;  /* 0x000000092100780c */ /* 0x000fe40004781670 */
[----:B------:R-:W-:-:S05]  /*3910*/  F2FP.F16.E5M2.UNPACK_B R7, R7 ;  /* 0x00000007ff07723e */ /* 0x000fca00020004ff */
[----:B------:R-:W-:-:S05]  /*3920*/  HADD2.F32 R36, -RZ, R7.H0_H0 ;  /* 0x20000007ff247230 */ /* 0x000fca0000004100 */
[----:B------:R-:W-:-:S04]  /*3930*/  FMUL R7, R36, R9 ;  /* 0x0000000924077220 */ /* 0x000fc80000400000 */
[----:B------:R-:W-:-:S05]  /*3940*/  FFMA R7, R140, R8, R7 ;  /* 0x000000088c077223 */ /* 0x000fca0000000007 */
[----:B----4-:R-:W-:Y:S02]  /*3950*/  F2FP.SATFINITE.E5M2.F32.PACK_AB_MERGE_C R37, RZ, R7, RZ ;  /* 0x00000007ff25723e */ /* 0x010fe400048060ff */
[----:B------:R-:W-:-:S03]  /*3960*/  PRMT R7, RZ, 0x7610, R7 ;  /* 0x00007610ff077816 */ /* 0x000fc60000000007 */
[----:B------:R4:W-:Y:S01]  /*3970*/  @!P2 STG.E.U8 desc[UR16][R14.64+0x1], R37 ;  /* 0x000001250e00a986 */ /* 0x0009e2000c101110 */
[----:B------:R-:W-:Y:S05]  /*3980*/  @P4 BRA `(.L_x_49) ;  /* 0x0000000000044947 */ /* 0x000fea0003800000 */
[----:B------:R0:W5:Y:S02]  /*3990*/  LDG.E.U8 R7, desc[UR16][R28.64+0x8] ;  /* 0x000008101c077981 */ /* 0x000164000c1e1100 */
.L_x_49:
[----:B------:R-:W-:Y:S05]  /*39a0*/  BSYNC B1 ;  /* 0x0000000000017941 */ /* 0x000fea0003800000 */
.L_x_48:
        /* <DEDUP_REMOVED lines=8> */
[----:B----4-:R-:W-:-:S05]  /*3a30*/  F2FP.SATFINITE.E5M2.F32.PACK_AB_MERGE_C R37, RZ, R36, RZ ;  /* 0x00000024ff25723e */ /* 0x010fca00048060ff */
[----:B------:R4:W-:Y:S01]  /*3a40*/  @!P4 STG.E.U8 desc[UR16][R16.64+0x8], R37 ;  /* 0x000008251000c986 */ /* 0x0009e2000c101110 */
[----:B------:R-:W-:Y:S05]  /*3a50*/  @P2 BRA `(.L_x_51) ;  /* 0x0000000000042947 */ /* 0x000fea0003800000 */
[----:B------:R0:W5:Y:S02]  /*3a60*/  LDG.E.U8 R7, desc[UR16][R28.64+0x9] ;  /* 0x000009101c077981 */ /* 0x000164000c1e1100 */
.L_x_51:
[----:B------:R-:W-:Y:S05]  /*3a70*/  BSYNC B1 ;  /* 0x0000000000017941 */ /* 0x000fea0003800000 */
.L_x_50:
        /* <DEDUP_REMOVED lines=12> */
.L_x_53:
[----:B------:R-:W-:Y:S05]  /*3b40*/  BSYNC B1 ;  /* 0x0000000000017941 */ /* 0x000fea0003800000 */
.L_x_52:
        /* <DEDUP_REMOVED lines=12> */
.L_x_55:
[----:B------:R-:W-:Y:S05]  /*3c10*/  BSYNC B1 ;  /* 0x0000000000017941 */ /* 0x000fea0003800000 */
.L_x_54:
        /* <DEDUP_REMOVED lines=12> */
.L_x_57:
[----:B------:R-:W-:Y:S05]  /*3ce0*/  BSYNC B1 ;  /* 0x0000000000017941 */ /* 0x000fea0003800000 */
.L_x_56:
        /* <DEDUP_REMOVED lines=12> */
.L_x_59:
[----:B------:R-:W-:Y:S05]  /*3db0*/  BSYNC B1 ;  /* 0x0000000000017941 */ /* 0x000fea0003800000 */
.L_x_58:
        /* <DEDUP_REMOVED lines=12> */
.L_x_61:
[----:B------:R-:W-:Y:S05]  /*3e80*/  BSYNC B1 ;  /* 0x0000000000017941 */ /* 0x000fea0003800000 */
.L_x_60:
        /* <DEDUP_REMOVED lines=12> */
.L_x_63:
[----:B------:R-:W-:Y:S05]  /*3f50*/  BSYNC B1 ;  /* 0x0000000000017941 */ /* 0x000fea0003800000 */
.L_x_62:
        /* <DEDUP_REMOVED lines=12> */
.L_x_65:
[----:B------:R-:W-:Y:S05]  /*4020*/  BSYNC B1 ;  /* 0x0000000000017941 */ /* 0x000fea0003800000 */
.L_x_64:
        /* <DEDUP_REMOVED lines=12> */
.L_x_67:
[----:B------:R-:W-:Y:S05]  /*40f0*/  BSYNC B1 ;  /* 0x0000000000017941 */ /* 0x000fea0003800000 */
.L_x_66:
        /* <DEDUP_REMOVED lines=12> */
.L_x_69:
[----:B------:R-:W-:Y:S05]  /*41c0*/  BSYNC B1 ;  /* 0x0000000000017941 */ /* 0x000fea0003800000 */
.L_x_68:
        /* <DEDUP_REMOVED lines=12> */
.L_x_71:
[----:B------:R-:W-:Y:S05]  /*4290*/  BSYNC B1 ;  /* 0x0000000000017941 */ /* 0x000fea0003800000 */
.L_x_70:
        /* <DEDUP_REMOVED lines=12> */
.L_x_73:
[----:B------:R-:W-:Y:S05]  /*4360*/  BSYNC B1 ;  /* 0x0000000000017941 */ /* 0x000fea0003800000 */
.L_x_72:
        /* <DEDUP_REMOVED lines=12> */
.L_x_75:
[----:B------:R-:W-:Y:S05]  /*4430*/  BSYNC B1 ;  /* 0x0000000000017941 */ /* 0x000fea0003800000 */
.L_x_74:
        /* <DEDUP_REMOVED lines=12> */
.L_x_77:
[----:B------:R-:W-:Y:S05]  /*4500*/  BSYNC B1 ;  /* 0x0000000000017941 */ /* 0x000fea0003800000 */
.L_x_76:
        /* <DEDUP_REMOVED lines=12> */
.L_x_79:
[----:B------:R-:W-:Y:S05]  /*45d0*/  BSYNC B1 ;  /* 0x0000000000017941 */ /* 0x000fea0003800000 */
.L_x_78:
        /* <DEDUP_REMOVED lines=12> */
.L_x_81:
[----:B------:R-:W-:Y:S05]  /*46a0*/  BSYNC B1 ;  /* 0x0000000000017941 */ /* 0x000fea0003800000 */
.L_x_80:
        /* <DEDUP_REMOVED lines=12> */
.L_x_83:
[----:B------:R-:W-:Y:S05]  /*4770*/  BSYNC B1 ;  /* 0x0000000000017941 */ /* 0x000fea0003800000 */
.L_x_82:
        /* <DEDUP_REMOVED lines=12> */
.L_x_85:
[----:B------:R-:W-:Y:S05]  /*4840*/  BSYNC B1 ;  /* 0x0000000000017941 */ /* 0x000fea0003800000 */
.L_x_84:
        /* <DEDUP_REMOVED lines=12> */
.L_x_87:
[----:B------:R-:W-:Y:S05]  /*4910*/  BSYNC B1 ;  /* 0x0000000000017941 */ /* 0x000fea0003800000 */
.L_x_86:
        /* <DEDUP_REMOVED lines=12> */
.L_x_89:
[----:B------:R-:W-:Y:S05]  /*49e0*/  BSYNC B1 ;  /* 0x0000000000017941 */ /* 0x000fea0003800000 */
.L_x_88:
        /* <DEDUP_REMOVED lines=12> */
.L_x_91:
[----:B------:R-:W-:Y:S05]  /*4ab0*/  BSYNC B1 ;  /* 0x0000000000017941 */ /* 0x000fea0003800000 */
.L_x_90:
        /* <DEDUP_REMOVED lines=12> */
.L_x_93:
[----:B------:R-:W-:Y:S05]  /*4b80*/  BSYNC B1 ;  /* 0x0000000000017941 */ /* 0x000fea0003800000 */
.L_x_92:
        /* <DEDUP_REMOVED lines=12> */
.L_x_95:
[----:B------:R-:W-:Y:S05]  /*4c50*/  BSYNC B1 ;  /* 0x0000000000017941 */ /* 0x000fea0003800000 */
.L_x_94:
        /* <DEDUP_REMOVED lines=12> */
.L_x_97:
[----:B------:R-:W-:Y:S05]  /*4d20*/  BSYNC B1 ;  /* 0x0000000000017941 */ /* 0x000fea0003800000 */
.L_x_96:
        /* <DEDUP_REMOVED lines=12> */
.L_x_99:
[----:B------:R-:W-:Y:S05]  /*4df0*/  BSYNC B1 ;  /* 0x0000000000017941 */ /* 0x000fea0003800000 */
.L_x_98:
[----:B-----5:R-:W-:Y:S01]  /*4e00*/  LOP3.LUT R7, R7, 0xff, RZ, 0xc0, !PT ;  /* 0x000000ff07077812 */ /* 0x020fe200078ec0ff */
[----:B------:R-:W-:Y:S01]  /*4e10*/  BSSY B1, `(.L_x_100) ;  /* 0x000000b000017945 */ /* 0x000fe20003800000 */
[----:B------:R-:W-:Y:S02]  /*4e20*/  ISETP.LT.OR P2, PT, R33, 0x39, !P1 ;  /* 0x000000392100780c */ /* 0x000fe40004f41670 */
[----:B------:R-:W-:-:S05]  /*4e30*/  F2FP.F16.E5M2.UNPACK_B R7, R7 ;  /* 0x00000007ff07723e */ /* 0x000fca00020004ff */
[----:B0-2---:R-:W-:-:S05]  /*4e40*/  HADD2.F32 R28, -RZ, R7.H0_H0 ;  /* 0x20000007ff1c7230 */ /* 0x005fca0000004100 */
[----:B------:R-:W-:-:S04]  /*4e50*/  FMUL R7, R28, R9 ;  /* 0x000000091c077220 */ /* 0x000fc80000400000 */
[----:B------:R-:W-:-:S05]  /*4e60*/  FFMA R7, R114, R8, R7 ;  /* 0x0000000872077223 */ /* 0x000fca0000000007 */
[----:B------:R-:W-:Y:S02]  /*4e70*/  F2FP.SATFINITE.E5M2.F32.PACK_AB_MERGE_C R29, RZ, R7, RZ ;  /* 0x00000007ff1d723e */ /* 0x000fe400048060ff */
[----:B------:R-:W-:-:S03]  /*4e80*/  PRMT R7, RZ, 0x7610, R7 ;  /* 0x00007610ff077816 */ /* 0x000fc60000000007 */
[----:B------:R0:W-:Y:S01]  /*4e90*/  @!P0 STG.E.U8 desc[UR16][R16.64+0x39], R29 ;  /* 0x0000391d10008986 */ /* 0x0001e2000c101110 */
[----:B------:R-:W-:Y:S05]  /*4ea0*/  @P2 BRA `(.L_x_101) ;  /* 0x0000000000042947 */ /* 0x000fea0003800000 */
[----:B------:R2:W5:Y:S02]  /*4eb0*/  LDG.E.U8 R7, desc[UR16][R30.64+0x38] ;  /* 0x000038101e077981 */ /* 0x000564000c1e1100 */
.L_x_101:
[----:B------:R-:W-:Y:S05]  /*4ec0*/  BSYNC B1 ;  /* 0x0000000000017941 */ /* 0x000fea0003800000 */
.L_x_100:
[----:B-----5:R-:W-:Y:S01]  /*4ed0*/  LOP3.LUT R7, R7, 0xff, RZ, 0xc0, !PT ;  /* 0x000000ff07077812 */ /* 0x020fe200078ec0ff */
[----:B------:R-:W-:Y:S01]  /*4ee0*/  BSSY B1, `(.L_x_102) ;  /* 0x000000b000017945 */ /* 0x000fe20003800000 */
[----:B------:R-:W-:Y:S02]  /*4ef0*/  ISETP.LT.OR P1, PT, R33, 0x3a, !P1 ;  /* 0x0000003a2100780c */ /* 0x000fe40004f21670 */
[----:B------:R-:W-:-:S05]  /*4f00*/  F2FP.F16.E5M2.UNPACK_B R7, R7 ;  /* 0x00000007ff07723e */ /* 0x000fca00020004ff */
[----:B01--4-:R-:W-:Y:S01]  /*4f10*/  HADD2.F32 R16, -RZ, R7.H0_H0 ;  /* 0x20000007ff107230 */ /* 0x013fe20000004100 */
[----:B------:R-:W-:-:S04]  /*4f20*/  PRMT R7, RZ, 0x7610, R7 ;  /* 0x00007610ff077816 */ /* 0x000fc80000000007 */
[----:B------:R-:W-:-:S04]  /*4f30*/  FMUL R16, R16, R9 ;  /* 0x0000000910107220 */ /* 0x000fc80000400000 */
[----:B------:R-:W-:-:S05]  /*4f40*/  FFMA R16, R117, R8, R16 ;  /* 0x0000000875107223 */ /* 0x000fca0000000010 */
[----:B------:R-:W-:-:S05]  /*4f50*/  F2FP.SATFINITE.E5M2.F32.PACK_AB_MERGE_C R17, RZ, R16, RZ ;  /* 0x00000010ff11723e */ /* 0x000fca00048060ff */
[----:B------:R0:W-:Y:S01]  /*4f60*/  @!P2 STG.E.U8 desc[UR16][R14.64+0x38], R17 ;  /* 0x000038110e00a986 */ /* 0x0001e2000c101110 */
[----:B------:R-:W-:Y:S05]  /*4f70*/  @P1 BRA `(.L_x_103) ;  /* 0x0000000000041947 */ /* 0x000fea0003800000 */
[----:B------:R1:W5:Y:S02]  /*4f80*/  LDG.E.U8 R7, desc[UR16][R30.64+0x39] ;  /* 0x000039101e077981 */ /* 0x000364000c1e1100 */
.L_x_103:
[----:B------:R-:W-:Y:S05]  /*4f90*/  BSYNC B1 ;  /* 0x0000000000017941 */ /* 0x000fea0003800000 */
.L_x_102:
[----:B-----5:R-:W-:Y:S01]  /*4fa0*/  LOP3.LUT R7, R7, 0xff, RZ, 0xc0, !PT ;  /* 0x000000ff07077812 */ /* 0x020fe200078ec0ff */
[----:B------:R-:W-:Y:S01]  /*4fb0*/  BSSY B1, `(.L_x_104) ;  /* 0x0000013000017945 */ /* 0x000fe20003800000 */
[----:B------:R-:W-:Y:S02]  /*4fc0*/  IADD3 R29, P0, R35, 0x80, RZ ;  /* 0x00000080231d7810 */ /* 0x000fe40007f1e0ff */
[----:B------:R-:W-:-:S03]  /*4fd0*/  F2FP.F16.E5M2.UNPACK_B R7, R7 ;  /* 0x00000007ff07723e */ /* 0x000fc600020004ff */
[----:B0-----:R-:W-:Y:S01]  /*4fe0*/  IMAD.X R17, RZ, RZ, R25, P0 ;  /* 0x000000ffff117224 */ /* 0x001fe200000e0619 */
        /* <DEDUP_REMOVED lines=9> */
[----:B-123--:R-:W-:Y:S02]  /*5080*/  F2FP.SATFINITE.E5M2.F32.PACK_AB_MERGE_C R31, RZ, R7, RZ ;  /* 0x00000007ff1f723e */ /* 0x00efe400048060ff */
[----:B------:R-:W-:Y:S02]  /*5090*/  IADD3.X R17, R17, UR11, R29, P2, !PT ;  /* 0x0000000b11117c10 */ /* 0x000fe400097fe41d */
[----:B------:R-:W-:Y:S01]  /*50a0*/  PRMT R7, RZ, 0x7610, R7 ;  /* 0x00007610ff077816 */ /* 0x000fe20000000007 */
[----:B------:R0:W-:Y:S01]  /*50b0*/  @!P1 STG.E.U8 desc[UR16][R14.64+0x39], R31 ;  /* 0x0000391f0e009986 */ /* 0x0001e2000c101110 */
[----:B------:R-:W-:Y:S05]  /*50c0*/  @P4 BRA `(.L_x_105) ;  /* 0x0000000000044947 */ /* 0x000fea0003800000 */
[----:B------:R1:W5:Y:S02]  /*50d0*/  LDG.E.U8 R7, desc[UR16][R16.64] ;  /* 0x0000001010077981 */ /* 0x000364000c1e1100 */
.L_x_105:
[----:B------:R-:W-:Y:S05]  /*50e0*/  BSYNC B1 ;  /* 0x0000000000017941 */ /* 0x000fea0003800000 */
.L_x_104:
[----:B-----5:R-:W-:Y:S01]  /*50f0*/  LOP3.LUT R7, R7, 0xff, RZ, 0xc0, !PT ;  /* 0x000000ff07077812 */ /* 0x020fe200078ec0ff */
[----:B------:R-:W-:Y:S01]  /*5100*/  BSSY B1, `(.L_x_106) ;  /* 0x000000b000017945 */ /* 0x000fe20003800000 */
[----:B------:R-:W-:Y:S02]  /*5110*/  ISETP.LT.OR P2, PT, R33, 0x2, !P0 ;  /* 0x000000022100780c */ /* 0x000fe40004741670 */
[----:B------:R-:W-:-:S05]  /*5120*/  F2FP.F16.E5M2.UNPACK_B R7, R7 ;  /* 0x00000007ff07723e */ /* 0x000fca00020004ff */
[----:B0-----:R-:W-:Y:S01]  /*5130*/  HADD2.F32 R14, -RZ, R7.H0_H0 ;  /* 0x20000007ff0e7230 */ /* 0x001fe20000004100 */
[----:B------:R-:W-:-:S04]  /*5140*/  PRMT R7, RZ, 0x7610, R7 ;  /* 0x00007610ff077816 */ /* 0x000fc80000000007 */
[----:B------:R-:W-:-:S04]  /*5150*/  FMUL R14, R14, R9 ;  /* 0x000000090e0e7220 */ /* 0x000fc80000400000 */
[----:B------:R-:W-:-:S05]  /*5160*/  FFMA R14, R115, R8, R14 ;  /* 0x00000008730e7223 */ /* 0x000fca000000000e */
[----:B------:R-:W-:-:S05]  /*5170*/  F2FP.SATFINITE.E5M2.F32.PACK_AB_MERGE_C R15, RZ, R14, RZ ;  /* 0x0000000eff0f723e */ /* 0x000fca00048060ff */
[----:B------:R0:W-:Y:S01]  /*5180*/  @!P4 STG.E.U8 desc[UR16][R12.64], R15 ;  /* 0x0000000f0c00c986 */ /* 0x0001e2000c101110 */
[----:B------:R-:W-:Y:S05]  /*5190*/  @P2 BRA `(.L_x_107) ;  /* 0x0000000000042947 */ /* 0x000fea0003800000 */
[----:B------:R2:W5:Y:S02]  /*51a0*/  LDG.E.U8 R7, desc[UR16][R16.64+0x1] ;  /* 0x0000011010077981 */ /* 0x000564000c1e1100 */
.L_x_107:
[----:B------:R-:W-:Y:S05]  /*51b0*/  BSYNC B1 ;  /* 0x0000000000017941 */ /* 0x000fea0003800000 */
.L_x_106:
[----:B-----5:R-:W-:Y:S01]  /*51c0*/  LOP3.LUT R7, R7, 0xff, RZ, 0xc0, !PT ;  /* 0x000000ff07077812 */ /* 0x020fe200078ec0ff */
[----:B------:R-:W-:Y:S01]  /*51d0*/  BSSY B1, `(.L_x_108) ;  /* 0x0000013000017945 */ /* 0x000fe20003800000 */
[----:B------:R-:W-:Y:S02]  /*51e0*/  IADD3 R35, P1, R35, 0x88, RZ ;  /* 0x0000008823237810 */ /* 0x000fe40007f3e0ff */
[----:B------:R-:W-:-:S03]  /*51f0*/  F2FP.F16.E5M2.UNPACK_B R7, R7 ;  /* 0x00000007ff07723e */ /* 0x000fc600020004ff */
[----:B------:R-:W-:Y:S01]  /*5200*/  IMAD.X R24, RZ, RZ, R25, P1 ;  /* 0x000000ffff187224 */ /* 0x000fe200008e0619 */
[----:B------:R-:W-:Y:S01]  /*5210*/  ISETP.GE.AND P1, PT, R34, 0x89, PT ;  /* 0x000000892200780c */ /* 0x000fe20003f26270 */
[----:B------:R-:W-:Y:S02]  /*5220*/  HADD2.F32 R14, -RZ, R7.H0_H0 ;  /* 0x20000007ff0e7230 */ /* 0x000fe40000004100 */
[----:B------:R-:W-:Y:S01]  /*5230*/  IMAD R24, R24, UR6, RZ ;  /* 0x0000000618187c24 */ /* 0x000fe2000f8e02ff */
[----:B------:R-:W-:Y:S01]  /*5240*/  ISETP.LT.OR P5, PT, R33, 0x1, !P1 ;  /* 0x000000012100780c */ /* 0x000fe20004fa1670 */
[----:B------:R-:W-:-:S04]  /*5250*/  IMAD.WIDE.U32 R26, R35, UR6, R26 ;  /* 0x00000006231a7c25 */ /* 0x000fc8000f8e001a */
[----:B------:R-:W-:Y:S01]  /*5260*/  FMUL R7, R14, R9 ;  /* 0x000000090e077220 */ /* 0x000fe20000400000 */
[----:B------:R-:W-:-:S03]  /*5270*/  IMAD R35, R35, UR7, R24 ;  /* 0x0000000723237c24 */ /* 0x000fc6000f8e0218 */
[----:B------:R-:W-:Y:S01]  /*5280*/  FFMA R7, R110, R8, R7 ;  /* 0x000000086e077223 */ /* 0x000fe20000000007 */
[----:B------:R-:W-:-:S04]  /*5290*/  IADD3 R14, P4, R26, UR10, RZ ;  /* 0x0000000a1a0e7c10 */ /* 0x000fc8000ff9e0ff */
[----:B------:R-:W-:Y:S02]  /*52a0*/  F2FP.SATFINITE.E5M2.F32.PACK_AB_MERGE_C R25, RZ, R7, RZ ;  /* 0x00000007ff19723e */ /* 0x000fe400048060ff */
[----:B0-----:R-:W-:Y:S02]  /*52b0*/  IADD3.X R15, R27, UR11, R35, P4, !PT ;  /* 0x0000000b1b0f7c10 */ /* 0x001fe4000a7fe423 */
[----:B------:R-:W-:Y:S01]  /*52c0*/  PRMT R7, RZ, 0x7610, R7 ;  /* 0x00007610ff077816 */ /* 0x000fe20000000007 */
[----:B------:R0:W-:Y:S01]  /*52d0*/  @!P2 STG.E.U8 desc[UR16][R12.64+0x1], R25 ;  /* 0x000001190c00a986 */ /* 0x0001e2000c101110 */
[----:B------:R-:W-:Y:S05]  /*52e0*/  @P5 BRA `(.L_x_109) ;  /* 0x0000000000045947 */ /* 0x000fea0003800000 */
[----:B------:R3:W5:Y:S02]  /*52f0*/  LDG.E.U8 R7, desc[UR16][R14.64] ;  /* 0x000000100e077981 */ /* 0x000764000c1e1100 */
.L_x_109:
[----:B------:R-:W-:Y:S05]  /*5300*/  BSYNC B1 ;  /* 0x0000000000017941 */ /* 0x000fea0003800000 */
.L_x_108:
        /* <DEDUP_REMOVED lines=8> */
[----:B0-----:R-:W-:-:S05]  /*5390*/  F2FP.SATFINITE.E5M2.F32.PACK_AB_MERGE_C R25, RZ, R24, RZ ;  /* 0x00000018ff19723e */ /* 0x001fca00048060ff */
[----:B------:R0:W-:Y:S01]  /*53a0*/  @!P5 STG.E.U8 desc[UR16][R10.64], R25 ;  /* 0x000000190a00d986 */ /* 0x0001e2000c101110 */
[----:B------:R-:W-:Y:S05]  /*53b0*/  @P2 BRA `(.L_x_111) ;  /* 0x0000000000042947 */ /* 0x000fea0003800000 */
[----:B------:R4:W5:Y:S02]  /*53c0*/  LDG.E.U8 R7, desc[UR16][R14.64+0x1] ;  /* 0x000001100e077981 */ /* 0x000964000c1e1100 */
.L_x_111:
[----:B------:R-:W-:Y:S05]  /*53d0*/  BSYNC B1 ;  /* 0x0000000000017941 */ /* 0x000fea0003800000 */
.L_x_110:
[----:B-----5:R-:W-:Y:S01]  /*53e0*/  LOP3.LUT R7, R7, 0xff, RZ, 0xc0, !PT ;  /* 0x000000ff07077812 */ /* 0x020fe200078ec0ff */
[----:B------:R-:W-:Y:S01]  /*53f0*/  BSSY B1, `(.L_x_112) ;  /* 0x000000b000017945 */ /* 0x000fe20003800000 */
[----:B------:R-:W-:Y:S02]  /*5400*/  ISETP.LT.OR P4, PT, R33, 0x9, !P0 ;  /* 0x000000092100780c */ /* 0x000fe40004781670 */
[----:B------:R-:W-:-:S05]  /*5410*/  F2FP.F16.E5M2.UNPACK_B R7, R7 ;  /* 0x00000007ff07723e */ /* 0x000fca00020004ff */
[----:B------:R-:W-:-:S05]  /*5420*/  HADD2.F32 R24, -RZ, R7.H0_H0 ;  /* 0x20000007ff187230 */ /* 0x000fca0000004100 */
[----:B------:R-:W-:-:S04]  /*5430*/  FMUL R7, R24, R9 ;  /* 0x0000000918077220 */ /* 0x000fc80000400000 */
[----:B------:R-:W-:-:S05]  /*5440*/  FFMA R7, R108, R8, R7 ;  /* 0x000000086c077223 */ /* 0x000fca0000000007 */
[----:B0-----:R-:W-:Y:S02]  /*5450*/  F2FP.SATFINITE.E5M2.F32.PACK_AB_MERGE_C R25, RZ, R7, RZ ;  /* 0x00000007ff19723e */ /* 0x001fe400048060ff */
[----:B------:R-:W-:-:S03]  /*5460*/  PRMT R7, RZ, 0x7610, R7 ;  /* 0x00007610ff077816 */ /* 0x000fc60000000007 */
[----:B------:R0:W-:Y:S01]  /*5470*/  @!P2 STG.E.U8 desc[UR16][R10.64+0x1], R25 ;  /* 0x000001190a00a986 */ /* 0x0001e2000c101110 */
[----:B------:R-:W-:Y:S05]  /*5480*/  @P4 BRA `(.L_x_113) ;  /* 0x0000000000044947 */ /* 0x000fea0003800000 */
[----:B------:R0:W5:Y:S02]  /*5490*/  LDG.E.U8 R7, desc[UR16][R16.64+0x8] ;  /* 0x0000081010077981 */ /* 0x000164000c1e1100 */
.L_x_113:
[----:B------:R-:W-:Y:S05]  /*54a0*/  BSYNC B1 ;  /* 0x0000000000017941 */ /* 0x000fea0003800000 */
.L_x_112:
        /* <DEDUP_REMOVED lines=12> */
.L_x_115:
[----:B------:R-:W-:Y:S05]  /*5570*/  BSYNC B1 ;  /* 0x0000000000017941 */ /* 0x000fea0003800000 */
.L_x_114:
        /* <DEDUP_REMOVED lines=12> */
.L_x_117:
[----:B------:R-:W-:Y:S05]  /*5640*/  BSYNC B1 ;  /* 0x0000000000017941 */ /* 0x000fea0003800000 */
.L_x_116:
        /* <DEDUP_REMOVED lines=12> */
.L_x_119:
[----:B------:R-:W-:Y:S05]  /*5710*/  BSYNC B1 ;  /* 0x0000000000017941 */ /* 0x000fea0003800000 */
.L_x_118:
        /* <DEDUP_REMOVED lines=12> */
.L_x_121:
[----:B------:R-:W-:Y:S05]  /*57e0*/  BSYNC B1 ;  /* 0x0000000000017941 */ /* 0x000fea0003800000 */
.L_x_120:
        /* <DEDUP_REMOVED lines=12> */
.L_x_123:
[----:B------:R-:W-:Y:S05]  /*58b0*/  BSYNC B1 ;  /* 0x0000000000017941 */ /* 0x000fea0003800000 */
.L_x_122:
        /* <DEDUP_REMOVED lines=12> */
.L_x_125:
[----:B------:R-:W-:Y:S05]  /*5980*/  BSYNC B1 ;  /* 0x0000000000017941 */ /* 0x000fea0003800000 */
.L_x_124:
        /* <DEDUP_REMOVED lines=12> */
.L_x_127:
[----:B------:R-:W-:Y:S05]  /*5a50*/  BSYNC B1 ;  /* 0x0000000000017941 */ /* 0x000fea0003800000 */
.L_x_126:
        /* <DEDUP_REMOVED lines=12> */
.L_x_129:
[----:B------:R-:W-:Y:S05]  /*5b20*/  BSYNC B1 ;  /* 0x0000000000017941 */ /* 0x000fea0003800000 */
.L_x_128:
        /* <DEDUP_REMOVED lines=12> */
.L_x_131:
[----:B------:R-:W-:Y:S05]  /*5bf0*/  BSYNC B1 ;  /* 0x0000000000017941 */ /* 0x000fea0003800000 */
.L_x_130:
        /* <DEDUP_REMOVED lines=12> */
.L_x_133:
[----:B------:R-:W-:Y:S05]  /*5cc0*/  BSYNC B1 ;  /* 0x0000000000017941 */ /* 0x000fea0003800000 */
.L_x_132:
        /* <DEDUP_REMOVED lines=12> */
.L_x_135:
[----:B------:R-:W-:Y:S05]  /*5d90*/  BSYNC B1 ;  /* 0x0000000000017941 */ /* 0x000fea0003800000 */
.L_x_134:
        /* <DEDUP_REMOVED lines=12> */
.L_x_137:
[----:B------:R-:W-:Y:S05]  /*5e60*/  BSYNC B1 ;  /* 0x0000000000017941 */ /* 0x000fea0003800000 */
.L_x_136:
        /* <DEDUP_REMOVED lines=12> */
.L_x_139:
[----:B------:R-:W-:Y:S05]  /*5f30*/  BSYNC B1 ;  /* 0x0000000000017941 */ /* 0x000fea0003800000 */
.L_x_138:
        /* <DEDUP_REMOVED lines=12> */
.L_x_141:
[----:B------:R-:W-:Y:S05]  /*6000*/  BSYNC B1 ;  /* 0x0000000000017941 */ /* 0x000fea0003800000 */
.L_x_140:
        /* <DEDUP_REMOVED lines=12> */
.L_x_143:
[----:B------:R-:W-:Y:S05]  /*60d0*/  BSYNC B1 ;  /* 0x0000000000017941 */ /* 0x000fea0003800000 */
.L_x_142:
        /* <DEDUP_REMOVED lines=12> */
.L_x_145:
[----:B------:R-:W-:Y:S05]  /*61a0*/  BSYNC B1 ;  /* 0x0000000000017941 */ /* 0x000fea0003800000 */
.L_x_144:
        /* <DEDUP_REMOVED lines=12> */
.L_x_147:
[----:B------:R-:W-:Y:S05]  /*6270*/  BSYNC B1 ;  /* 0x0000000000017941 */ /* 0x000fea0003800000 */
.L_x_146:
        /* <DEDUP_REMOVED lines=12> */
.L_x_149:
[----:B------:R-:W-:Y:S05]  /*6340*/  BSYNC B1 ;  /* 0x0000000000017941 */ /* 0x000fea0003800000 */
.L_x_148:
        /* <DEDUP_REMOVED lines=12> */
.L_x_151:
[----:B------:R-:W-:Y:S05]  /*6410*/  BSYNC B1 ;  /* 0x0000000000017941 */ /* 0x000fea0003800000 */
.L_x_150:
        /* <DEDUP_REMOVED lines=12> */
.L_x_153:
[----:B------:R-:W-:Y:S05]  /*64e0*/  BSYNC B1 ;  /* 0x0000000000017941 */ /* 0x000fea0003800000 */
.L_x_152:
        /* <DEDUP_REMOVED lines=12> */
.L_x_155:
[----:B------:R-:W-:Y:S05]  /*65b0*/  BSYNC B1 ;  /* 0x0000000000017941 */ /* 0x000fea0003800000 */
.L_x_154:
        /* <DEDUP_REMOVED lines=12> */
.L_x_157:
[----:B------:R-:W-:Y:S05]  /*6680*/  BSYNC B1 ;  /* 0x0000000000017941 */ /* 0x000fea0003800000 */
.L_x_156:
        /* <DEDUP_REMOVED lines=12> */
.L_x_159:
[----:B------:R-:W-:Y:S05]  /*6750*/  BSYNC B1 ;  /* 0x0000000000017941 */ /* 0x000fea0003800000 */
.L_x_158:
        /* <DEDUP_REMOVED lines=12> */
.L_x_161:
[----:B------:R-:W-:Y:S05]  /*6820*/  BSYNC B1 ;  /* 0x0000000000017941 */ /* 0x000fea0003800000 */
.L_x_160:
        /* <DEDUP_REMOVED lines=12> */
.L_x_163:
[----:B------:R-:W-:Y:S05]  /*68f0*/  BSYNC B1 ;  /* 0x0000000000017941 */ /* 0x000fea0003800000 */
.L_x_162:
[----:B-----5:R-:W-:Y:S01]  /*6900*/  LOP3.LUT R7, R7, 0xff, RZ, 0xc0, !PT ;  /* 0x000000ff07077812 */ /* 0x020fe200078ec0ff */
[----:B------:R-:W-:Y:S01]  /*6910*/  BSSY B1, `(.L_x_164) ;  /* 0x000000b000017945 */ /* 0x000fe20003800000 */
[----:B------:R-:W-:Y:S02]  /*6920*/  ISETP.LT.OR P2, PT, R33, 0x39, !P1 ;  /* 0x000000392100780c */ /* 0x000fe40004f41670 */
[----:B------:R-:W-:-:S05]  /*6930*/  F2FP.F16.E5M2.UNPACK_B R7, R7 ;  /* 0x00000007ff07723e */ /* 0x000fca00020004ff */
[----:B012---:R-:W-:-:S05]  /*6940*/  HADD2.F32 R16, -RZ, R7.H0_H0 ;  /* 0x20000007ff107230 */ /* 0x007fca0000004100 */
[----:B------:R-:W-:-:S04]  /*6950*/  FMUL R7, R16, R9 ;  /* 0x0000000910077220 */ /* 0x000fc80000400000 */
[----:B------:R-:W-:-:S05]  /*6960*/  FFMA R7, R18, R8, R7 ;  /* 0x0000000812077223 */ /* 0x000fca0000000007 */
[----:B------:R-:W-:Y:S02]  /*6970*/  F2FP.SATFINITE.E5M2.F32.PACK_AB_MERGE_C R17, RZ, R7, RZ ;  /* 0x00000007ff11723e */ /* 0x000fe400048060ff */
[----:B------:R-:W-:-:S03]  /*6980*/  PRMT R7, RZ, 0x7610, R7 ;  /* 0x00007610ff077816 */ /* 0x000fc60000000007 */
[----:B------:R0:W-:Y:S01]  /*6990*/  @!P0 STG.E.U8 desc[UR16][R12.64+0x39], R17 ;  /* 0x000039110c008986 */ /* 0x0001e2000c101110 */
[----:B------:R-:W-:Y:S05]  /*69a0*/  @P2 BRA `(.L_x_165) ;  /* 0x0000000000042947 */ /* 0x000fea0003800000 */
[----:B------:R1:W5:Y:S02]  /*69b0*/  LDG.E.U8 R7, desc[UR16][R14.64+0x38] ;  /* 0x000038100e077981 */ /* 0x000364000c1e1100 */
.L_x_165:
[----:B------:R-:W-:Y:S05]  /*69c0*/  BSYNC B1 ;  /* 0x0000000000017941 */ /* 0x000fea0003800000 */
.L_x_164:
        /* <DEDUP_REMOVED lines=12> */
.L_x_167:
[----:B------:R-:W-:Y:S05]  /*6a90*/  BSYNC B1 ;  /* 0x0000000000017941 */ /* 0x000fea0003800000 */
.L_x_166:
[----:B------:R-:W-:Y:S05]  /*6aa0*/  @P1 BRA `(.L_x_168) ;  /* 0x0000001000301947 */ /* 0x000fea0003800000 */
[----:B-----5:R-:W-:-:S04]  /*6ab0*/  LOP3.LUT R7, R7, 0xff, RZ, 0xc0, !PT ;  /* 0x000000ff07077812 */ /* 0x020fc800078ec0ff */
[----:B------:R-:W-:-:S05]  /*6ac0*/  F2FP.F16.E5M2.UNPACK_B R7, R7 ;  /* 0x00000007ff07723e */ /* 0x000fca00020004ff */
[----:B------:R-:W-:-:S05]  /*6ad0*/  HADD2.F32 R12, -RZ, R7.H0_H0 ;  /* 0x20000007ff0c7230 */ /* 0x000fca0000004100 */
[----:B------:R-:W-:-:S04]  /*6ae0*/  FMUL R7, R12, R9 ;  /* 0x000000090c077220 */ /* 0x000fc80000400000 */
[----:B------:R-:W-:-:S05]  /*6af0*/  FFMA R7, R20, R8, R7 ;  /* 0x0000000814077223 */ /* 0x000fca0000000007 */
[----:B------:R-:W-:-:S05]  /*6b00*/  F2FP.SATFINITE.E5M2.F32.PACK_AB_MERGE_C R7, RZ, R7, RZ ;  /* 0x00000007ff07723e */ /* 0x000fca00048060ff */
[----:B------:R0:W-:Y:S01]  /*6b10*/  STG.E.U8 desc[UR16][R10.64+0x39], R7 ;  /* 0x000039070a007986 */ /* 0x0001e2000c101110 */
[----:B------:R-:W-:Y:S05]  /*6b20*/  BRA `(.L_x_168) ;  /* 0x0000001000107947 */ /* 0x000fea0003800000 */
.L_x_39:
[C---:B------:R-:W-:Y:S01]  /*6b30*/  ISETP.GE.AND P0, PT, R34.reuse, 0x1, PT ;  /* 0x000000012200780c */ /* 0x040fe20003f06270 */
[-C--:B--2---:R-:W-:Y:S01]  /*6b40*/  FMUL R147, R147, R8.reuse ;  /* 0x0000000893937220 */ /* 0x084fe20000400000 */
[----:B------:R-:W-:Y:S01]  /*6b50*/  ISETP.GE.AND P2, PT, R34, 0x9, PT ;  /* 0x000000092200780c */ /* 0x000fe20003f46270 */
[-C--:B------:R-:W-:Y:S01]  /*6b60*/  FMUL R142, R142, R8.reuse ;  /* 0x000000088e8e7220 */ /* 0x080fe20000400000 */
[----:B------:R-:W-:Y:S01]  /*6b70*/  ISETP.LT.OR P1, PT, R33, 0x1, !P0 ;  /* 0x000000012100780c */ /* 0x000fe20004721670 */
[-C--:B------:R-:W-:Y:S01]  /*6b80*/  FMUL R145, R145, R8.reuse ;  /* 0x0000000891917220 */ /* 0x080fe20000400000 */
[----:B------:R-:W-:Y:S01]  /*6b90*/  F2FP.SATFINITE.E5M2.F32.PACK_AB_MERGE_C R147, RZ, R147, RZ ;  /* 0x00000093ff93723e */ /* 0x000fe200048060ff */
[-C--:B------:R-:W-:Y:S01]  /*6ba0*/  FMUL R140, R140, R8.reuse ;  /* 0x000000088c8c7220 */ /* 0x080fe20000400000 */
[----:B------:R-:W-:Y:S01]  /*6bb0*/  ISETP.LT.OR P4, PT, R33, 0x2, !P0 ;  /* 0x000000022100780c */ /* 0x000fe20004781670 */
[-C--:B------:R-:W-:Y:S01]  /*6bc0*/  FMUL R143, R143, R8.reuse ;  /* 0x000000088f8f7220 */ /* 0x080fe20000400000 */
[C---:B------:R-:W-:Y:S01]  /*6bd0*/  ISETP.LT.OR P5, PT, R33.reuse, 0x1, !P2 ;  /* 0x000000012100780c */ /* 0x040fe200057a1670 */
[-C--:B------:R-:W-:Y:S01]  /*6be0*/  FMUL R138, R138, R8.reuse ;  /* 0x000000088a8a7220 */ /* 0x080fe20000400000 */
[----:B------:R-:W-:Y:S01]  /*6bf0*/  ISETP.LT.OR P6, PT, R33, 0x2, !P2 ;  /* 0x000000022100780c */ /* 0x000fe200057c1670 */
[----:B------:R-:W-:Y:S01]  /*6c00*/  FMUL R141, R141, R8 ;  /* 0x000000088d8d7220 */ /* 0x000fe20000400000 */
[----:B------:R-:W-:Y:S01]  /*6c10*/  F2FP.SATFINITE.E5M2.F32.PACK_AB_MERGE_C R7, RZ, R142, RZ ;  /* 0x0000008eff07723e */ /* 0x000fe200048060ff */
[-C--:B------:R-:W-:Y:S01]  /*6c20*/  FMUL R136, R136, R8.reuse ;  /* 0x0000000888887220 */ /* 0x080fe20000400000 */
[----:B------:R-:W-:Y:S01]  /*6c30*/  F2FP.SATFINITE.E5M2.F32.PACK_AB_MERGE_C R145, RZ, R145, RZ ;  /* 0x00000091ff91723e */ /* 0x000fe200048060ff */
[----:B------:R-:W-:Y:S01]  /*6c40*/  @!P1 STG.E.U8 desc[UR16][R16.64], R147 ;  /* 0x0000009310009986 */ /* 0x000fe2000c101110 */
[----:B------:R-:W-:Y:S01]  /*6c50*/  ISETP.LT.OR P1, PT, R33, 0x9, !P0 ;  /* 0x000000092100780c */ /* 0x000fe20004721670 */
[----:B------:R-:W-:Y:S01]  /*6c60*/  FMUL R139, R139, R8 ;  /* 0x000000088b8b7220 */ /* 0x000fe20000400000 */
[----:B------:R-:W-:Y:S01]  /*6c70*/  F2FP.SATFINITE.E5M2.F32.PACK_AB_MERGE_C R25, RZ, R140, RZ ;  /* 0x0000008cff19723e */ /* 0x000fe200048060ff */
[----:B------:R0:W-:Y:S01]  /*6c80*/  @!P4 STG.E.U8 desc[UR16][R16.64+0x1], R7 ;  /* 0x000001071000c986 */ /* 0x0001e2000c101110 */
[----:B------:R-:W-:Y:S01]  /*6c90*/  F2FP.SATFINITE.E5M2.F32.PACK_AB_MERGE_C R143, RZ, R143, RZ ;  /* 0x0000008fff8f723e */ /* 0x000fe200048060ff */
[-C--:B------:R-:W-:Y:S01]  /*6ca0*/  FMUL R134, R134, R8.reuse ;  /* 0x0000000886867220 */ /* 0x080fe20000400000 */
[C---:B------:R-:W-:Y:S01]  /*6cb0*/  ISETP.LT.OR P4, PT, R33.reuse, 0xa, !P0 ;  /* 0x0000000a2100780c */ /* 0x040fe20004781670 */
[----:B------:R-:W-:Y:S01]  /*6cc0*/  @!P5 STG.E.U8 desc[UR16][R14.64], R145 ;  /* 0x000000910e00d986 */ /* 0x000fe2000c101110 */
[----:B------:R-:W-:Y:S01]  /*6cd0*/  ISETP.LT.OR P5, PT, R33, 0x9, !P2 ;  /* 0x000000092100780c */ /* 0x000fe200057a1670 */
[-C--:B------:R-:W-:Y:S01]  /*6ce0*/  FMUL R137, R137, R8.reuse ;  /* 0x0000000889897220 */ /* 0x080fe20000400000 */
[----:B------:R-:W-:Y:S01]  /*6cf0*/  F2FP.SATFINITE.E5M2.F32.PACK_AB_MERGE_C R141, RZ, R141, RZ ;  /* 0x0000008dff8d723e */ /* 0x000fe200048060ff */
[----:B------:R1:W-:Y:S01]  /*6d00*/  @!P6 STG.E.U8 desc[UR16][R14.64+0x1], R25 ;  /* 0x000001190e00e986 */ /* 0x0003e2000c101110 */
[C---:B------:R-:W-:Y:S01]  /*6d10*/  ISETP.LT.OR P6, PT, R33.reuse, 0xa, !P2 ;  /* 0x0000000a2100780c */ /* 0x040fe200057c1670 */
[-C--:B------:R-:W-:Y:S01]  /*6d20*/  FMUL R132, R132, R8.reuse ;  /* 0x0000000884847220 */ /* 0x080fe20000400000 */
[----:B------:R-:W-:Y:S01]  /*6d30*/  F2FP.SATFINITE.E5M2.F32.PACK_AB_MERGE_C R139, RZ, R139, RZ ;  /* 0x0000008bff8b723e */ /* 0x000fe200048060ff */
[----:B------:R-:W-:Y:S01]  /*6d40*/  @!P1 STG.E.U8 desc[UR16][R16.64+0x8], R143 ;  /* 0x0000088f10009986 */ /* 0x000fe2000c101110 */
[----:B------:R-:W-:Y:S01]  /*6d50*/  ISETP.LT.OR P1, PT, R33, 0x11, !P0 ;  /* 0x000000112100780c */ /* 0x000fe20004721670 */
[----:B------:R-:W-:Y:S01]  /*6d60*/  FMUL R135, R135, R8 ;  /* 0x0000000887877220 */ /* 0x000fe20000400000 */
[----:B0-----:R-:W-:Y:S01]  /*6d70*/  F2FP.SATFINITE.E5M2.F32.PACK_AB_MERGE_C R7, RZ, R138, RZ ;  /* 0x0000008aff07723e */ /* 0x001fe200048060ff */
[-C--:B------:R-:W-:Y:S01]  /*6d80*/  FMUL R130, R130, R8.reuse ;  /* 0x0000000882827220 */ /* 0x080fe20000400000 */
[----:B------:R-:W-:Y:S01]  /*6d90*/  F2FP.SATFINITE.E5M2.F32.PACK_AB_MERGE_C R137, RZ, R137, RZ ;  /* 0x00000089ff89723e */ /* 0x000fe200048060ff */
[----:B------:R-:W-:Y:S01]  /*6da0*/  FMUL R133, R133, R8 ;  /* 0x0000000885857220 */ /* 0x000fe20000400000 */
[----:B------:R-:W-:Y:S01]  /*6db0*/  F2FP.SATFINITE.E5M2.F32.PACK_AB_MERGE_C R135, RZ, R135, RZ ;  /* 0x00000087ff87723e */ /* 0x000fe200048060ff */
[----:B------:R0:W-:Y:S01]  /*6dc0*/  @!P4 STG.E.U8 desc[UR16][R16.64+0x9], R7 ;  /* 0x000009071000c986 */ /* 0x0001e2000c101110 */
[----:B-1----:R-:W-:Y:S01]  /*6dd0*/  F2FP.SATFINITE.E5M2.F32.PACK_AB_MERGE_C R25, RZ, R136, RZ ;  /* 0x00000088ff19723e */ /* 0x002fe200048060ff */
        /* <DEDUP_REMOVED lines=15> */
[-C--:B------:R-:W-:Y:S01]  /*6ed0*/  FMUL R127, R127, R8.reuse ;  /* 0x000000087f7f7220 */ /* 0x080fe20000400000 */
[----:B------:R-:W-:Y:S01]  /*6ee0*/  FMUL R122, R122, R8 ;  /* 0x000000087a7a7220 */ /* 0x000fe20000400000 */
[----:B------:R-:W-:Y:S01]  /*6ef0*/  F2FP.SATFINITE.E5M2.F32.PACK_AB_MERGE_C R129, RZ, R129, RZ ;  /* 0x00000081ff81723e */ /* 0x000fe200048060ff */
[----:B------:R0:W-:Y:S01]  /*6f00*/  @!P4 STG.E.U8 desc[UR16][R16.64+0x11], R7 ;  /* 0x000011071000c986 */ /* 0x0001e2000c101110 */
[----:B-1----:R-:W-:Y:S01]  /*6f10*/  F2FP.SATFINITE.E5M2.F32.PACK_AB_MERGE_C R25, RZ, R132, RZ ;  /* 0x00000084ff19723e */ /* 0x002fe200048060ff */
[-C--:B------:R-:W-:Y:S01]  /*6f20*/  FMUL R125, R125, R8.reuse ;  /* 0x000000087d7d7220 */ /* 0x080fe20000400000 */
[C---:B------:R-:W-:Y:S01]  /*6f30*/  ISETP.LT.OR P4, PT, R33.reuse, 0x1a, !P0 ;  /* 0x0000001a2100780c */ /* 0x040fe20004781670 */
[----:B------:R-:W-:Y:S01]  /*6f40*/  @!P5 STG.E.U8 desc[UR16][R14.64+0x10], R137 ;  /* 0x000010890e00d986 */ /* 0x000fe2000c101110 */
[C---:B------:R-:W-:Y:S01]  /*6f50*/  ISETP.LT.OR P5, PT, R33.reuse, 0x19, !P2 ;  /* 0x000000192100780c */ /* 0x040fe200057a1670 */
[-C--:B------:R-:W-:Y:S01]  /*6f60*/  FMUL R120, R120, R8.reuse ;  /* 0x0000000878787220 */ /* 0x080fe20000400000 */
[----:B------:R-:W-:Y:S01]  /*6f70*/  F2FP.SATFINITE.E5M2.F32.PACK_AB_MERGE_C R127, RZ, R127, RZ ;  /* 0x0000007fff7f723e */ /* 0x000fe200048060ff */
[----:B------:R1:W-:Y:S01]  /*6f80*/  @!P6 STG.E.U8 desc[UR16][R14.64+0x11], R25 ;  /* 0x000011190e00e986 */ /* 0x0003e2000c101110 */
[----:B------:R-:W-:Y:S01]  /*6f90*/  ISETP.LT.OR P6, PT, R33, 0x1a, !P2 ;  /* 0x0000001a2100780c */ /* 0x000fe200057c1670 */
        /* <DEDUP_REMOVED lines=8> */
[-C--:B------:R-:W-:Y:S01]  /*7020*/  FMUL R116, R116, R8.reuse ;  /* 0x0000000874747220 */ /* 0x080fe20000400000 */
[----:B------:R-:W-:Y:S01]  /*7030*/  FMUL R114, R114, R8 ;  /* 0x0000000872727220 */ /* 0x000fe20000400000 */
[----:B-1----:R-:W-:Y:S01]  /*7040*/  F2FP.SATFINITE.E5M2.F32.PACK_AB_MERGE_C R25, RZ, R128, RZ ;  /* 0x00000080ff19723e */ /* 0x002fe200048060ff */
[----:B------:R0:W-:Y:S01]  /*7050*/  @!P4 STG.E.U8 desc[UR16][R16.64+0x19], R7 ;  /* 0x000019071000c986 */ /* 0x0001e2000c101110 */
[----:B------:R-:W-:Y:S01]  /*7060*/  ISETP.LT.OR P4, PT, R33, 0x22, !P0 ;  /* 0x000000222100780c */ /* 0x000fe20004781670 */
[-C--:B------:R-:W-:Y:S01]  /*7070*/  FMUL R119, R119, R8.reuse ;  /* 0x0000000877777220 */ /* 0x080fe20000400000 */
[----:B------:R-:W-:Y:S01]  /*7080*/  F2FP.SATFINITE.E5M2.F32.PACK_AB_MERGE_C R121, RZ, R121, RZ ;  /* 0x00000079ff79723e */ /* 0x000fe200048060ff */
[----:B------:R-:W-:Y:S01]  /*7090*/  @!P5 STG.E.U8 desc[UR16][R14.64+0x18], R133 ;  /* 0x000018850e00d986 */ /* 0x000fe2000c101110 */
[----:B------:R-:W-:Y:S01]  /*70a0*/  ISETP.LT.OR P5, PT, R33, 0x21, !P2 ;  /* 0x000000212100780c */ /* 0x000fe200057a1670 */
[----:B------:R-:W-:Y:S01]  /*70b0*/  FMUL R117, R117, R8 ;  /* 0x0000000875757220 */ /* 0x000fe20000400000 */
[----:B------:R-:W-:Y:S01]  /*70c0*/  F2FP.SATFINITE.E5M2.F32.PACK_AB_MERGE_C R27, RZ, R114, RZ ;  /* 0x00000072ff1b723e */ /* 0x000fe200048060ff */
[----:B------:R1:W-:Y:S01]  /*70d0*/  @!P6 STG.E.U8 desc[UR16][R14.64+0x19], R25 ;  /* 0x000019190e00e986 */ /* 0x0003e2000c101110 */
[----:B------:R-:W-:Y:S01]  /*70e0*/  ISETP.LT.OR P6, PT, R33, 0x22, !P2 ;  /* 0x000000222100780c */ /* 0x000fe200057c1670 */
[-C--:B------:R-:W-:Y:S01]  /*70f0*/  FMUL R112, R112, R8.reuse ;  /* 0x0000000870707220 */ /* 0x080fe20000400000 */
[-C--:B------:R-:W-:Y:S01]  /*7100*/  FMUL R115, R115, R8.reuse ;  /* 0x0000000873737220 */ /* 0x080fe20000400000 */
        /* <DEDUP_REMOVED lines=39> */
[-C--:B------:R-:W-:Y:S01]  /*7380*/  FMUL R103, R103, R8.reuse ;  /* 0x0000000867677220 */ /* 0x080fe20000400000 */
[----:B------:R-:W-:Y:S01]  /*7390*/  @!P1 STG.E.U8 desc[UR16][R16.64+0x30], R123 ;  /* 0x0000307b10009986 */ /* 0x000fe2000c101110 */
[----:B------:R-:W-:Y:S01]  /*73a0*/  ISETP.LT.OR P1, PT, R33, 0x39, !P0 ;  /* 0x000000392100780c */ /* 0x000fe20004721670 */
[-C--:B------:R-:W-:Y:S01]  /*73b0*/  FMUL R101, R101, R8.reuse ;  /* 0x0000000865657220 */ /* 0x080fe20000400000 */
[----:B------:R-:W-:Y:S01]  /*73c0*/  ISETP.LT.OR P0, PT, R33, 0x3a, !P0 ;  /* 0x0000003a2100780c */ /* 0x000fe20004701670 */
[----:B------:R-:W-:Y:S01]  /*73d0*/  FMUL R96, R96, R8 ;  /* 0x0000000860607220 */ /* 0x000fe20000400000 */
[----:B0-----:R-:W-:Y:S01]  /*73e0*/  F2FP.SATFINITE.E5M2.F32.PACK_AB_MERGE_C R7, RZ, R118, RZ ;  /* 0x00000076ff07723e */ /* 0x001fe200048060ff */
[-C--:B------:R-:W-:Y:S01]  /*73f0*/  FMUL R94, R94, R8.reuse ;  /* 0x000000085e5e7220 */ /* 0x080fe20000400000 */
[----:B------:R-:W-:Y:S01]  /*7400*/  F2FP.SATFINITE.E5M2.F32.PACK_AB_MERGE_C R105, RZ, R105, RZ ;  /* 0x00000069ff69723e */ /* 0x000fe200048060ff */
[----:B------:R-:W-:Y:S01]  /*7410*/  FMUL R97, R97, R8 ;  /* 0x0000000861617220 */ /* 0x000fe20000400000 */
[----:B-1----:R-:W-:Y:S01]  /*7420*/  F2FP.SATFINITE.E5M2.F32.PACK_AB_MERGE_C R25, RZ, R116, RZ ;  /* 0x00000074ff19723e */ /* 0x002fe200048060ff */
[----:B------:R0:W-:Y:S01]  /*7430*/  @!P4 STG.E.U8 desc[UR16][R16.64+0x31], R7 ;  /* 0x000031071000c986 */ /* 0x0001e2000c101110 */
[----:B------:R-:W-:Y:S01]  /*7440*/  ISETP.LT.OR P4, PT, R33, 0x39, !P2 ;  /* 0x000000392100780c */ /* 0x000fe20005781670 */
[-C--:B------:R-:W-:Y:S01]  /*7450*/  FMUL R99, R99, R8.reuse ;  /* 0x0000000863637220 */ /* 0x080fe20000400000 */
[----:B------:R-:W-:Y:S01]  /*7460*/  ISETP.LT.OR P2, PT, R33, 0x3a, !P2 ;  /* 0x0000003a2100780c */ /* 0x000fe20005741670 */
[----:B------:R-:W-:Y:S01]  /*7470*/  @!P5 STG.E.U8 desc[UR16][R14.64+0x30], R121 ;  /* 0x000030790e00d986 */ /* 0x000fe2000c101110 */
[----:B------:R-:W-:Y:S01]  /*7480*/  F2FP.SATFINITE.E5M2.F32.PACK_AB_MERGE_C R103, RZ, R103, RZ ;  /* 0x00000067ff67723e */ /* 0x000fe200048060ff */
[-C--:B------:R-:W-:Y:S01]  /*7490*/  FMUL R92, R92, R8.reuse ;  /* 0x000000085c5c7220 */ /* 0x080fe20000400000 */
[----:B------:R-:W-:Y:S01]  /*74a0*/  F2FP.SATFINITE.E5M2.F32.PACK_AB_MERGE_C R101, RZ, R101, RZ ;  /* 0x00000065ff65723e */ /* 0x000fe200048060ff */
[----:B------:R-:W-:Y:S01]  /*74b0*/  @!P6 STG.E.U8 desc[UR16][R14.64+0x31], R25 ;  /* 0x000031190e00e986 */ /* 0x000fe2000c101110 */
[----:B------:R-:W-:Y:S01]  /*74c0*/  F2FP.SATFINITE.E5M2.F32.PACK_AB_MERGE_C R97, RZ, R97, RZ ;  /* 0x00000061ff61723e */ /* 0x000fe200048060ff */
[-C--:B------:R-:W-:Y:S01]  /*74d0*/  FMUL R88, R88, R8.reuse ;  /* 0x0000000858587220 */ /* 0x080fe20000400000 */
[-C--:B------:R-:W-:Y:S01]  /*74e0*/  FMUL R95, R95, R8.reuse ;  /* 0x000000085f5f7220 */ /* 0x080fe20000400000 */
[----:B------:R-:W-:Y:S01]  /*74f0*/  @!P0 STG.E.U8 desc[UR16][R16.64+0x39], R27 ;  /* 0x0000391b10008986 */ /* 0x000fe2000c101110 */
[----:B------:R-:W-:Y:S01]  /*7500*/  ISETP.GE.AND P0, PT, R34, 0x81, PT ;  /* 0x000000812200780c */ /* 0x000fe20003f06270 */
[----:B------:R-:W-:Y:S01]  /*7510*/  FMUL R93, R93, R8 ;  /* 0x000000085d5d7220 */ /* 0x000fe20000400000 */
[----:B0-----:R-:W-:Y:S01]  /*7520*/  F2FP.SATFINITE.E5M2.F32.PACK_AB_MERGE_C R7, RZ, R112, RZ ;  /* 0x00000070ff07723e */ /* 0x001fe200048060ff */
[----:B------:R0:W-:Y:S01]  /*7530*/  @!P1 STG.E.U8 desc[UR16][R16.64+0x38], R119 ;  /* 0x0000387710009986 */ /* 0x0001e2000c101110 */
[C---:B------:R-:W-:Y:S01]  /*7540*/  ISETP.LT.OR P6, PT, R33.reuse, 0x1, !P0 ;  /* 0x000000012100780c */ /* 0x040fe200047c1670 */
[-C--:B------:R-:W-:Y:S01]  /*7550*/  FMUL R90, R90, R8.reuse ;  /* 0x000000085a5a7220 */ /* 0x080fe20000400000 */
[----:B------:R-:W-:Y:S01]  /*7560*/  ISETP.LT.OR P5, PT, R33, 0x2, !P0 ;  /* 0x000000022100780c */ /* 0x000fe200047a1670 */
[----:B------:R-:W-:Y:S01]  /*7570*/  @!P4 STG.E.U8 desc[UR16][R14.64+0x38], R117 ;  /* 0x000038750e00c986 */ /* 0x000fe2000c101110 */
[----:B------:R-:W-:Y:S01]  /*7580*/  ISETP.GE.AND P1, PT, R34, 0x89, PT ;  /* 0x000000892200780c */ /* 0x000fe20003f26270 */
[-C--:B------:R-:W-:Y:S01]  /*7590*/  FMUL R23, R23, R8.reuse ;  /* 0x0000000817177220 */ /* 0x080fe20000400000 */
[----:B------:R-:W-:Y:S01]  /*75a0*/  F2FP.SATFINITE.E5M2.F32.PACK_AB_MERGE_C R99, RZ, R99, RZ ;  /* 0x00000063ff63723e */ /* 0x000fe200048060ff */
[----:B------:R1:W-:Y:S01]  /*75b0*/  @!P2 STG.E.U8 desc[UR16][R14.64+0x39], R7 ;  /* 0x000039070e00a986 */ /* 0x0003e2000c101110 */
[----:B------:R-:W-:Y:S01]  /*75c0*/  ISETP.LT.OR P4, PT, R33, 0x1, !P1 ;  /* 0x000000012100780c */ /* 0x000fe20004f81670 */
[-C--:B------:R-:W-:Y:S01]  /*75d0*/  FMUL R91, R91, R8.reuse ;  /* 0x000000085b5b7220 */ /* 0x080fe20000400000 */
[----:B------:R-:W-:Y:S01]  /*75e0*/  ISETP.LT.OR P2, PT, R33, 0xa, !P0 ;  /* 0x0000000a2100780c */ /* 0x000fe20004741670 */
[----:B------:R-:W-:Y:S01]  /*75f0*/  FMUL R89, R89, R8 ;  /* 0x0000000859597220 */ /* 0x000fe20000400000 */
[----:B0-----:R-:W-:Y:S01]  /*7600*/  F2FP.SATFINITE.E5M2.F32.PACK_AB_MERGE_C R17, RZ, R110, RZ ;  /* 0x0000006eff11723e */ /* 0x001fe200048060ff */
[----:B------:R-:W-:Y:S01]  /*7610*/  @!P6 STG.E.U8 desc[UR16][R12.64], R115 ;  /* 0x000000730c00e986 */ /* 0x000fe2000c101110 */
[C---:B------:R-:W-:Y:S01]  /*7620*/  ISETP.LT.OR P6, PT, R33.reuse, 0x2, !P1 ;  /* 0x000000022100780c */ /* 0x040fe20004fc1670 */
[-C--:B------:R-:W-:Y:S01]  /*7630*/  FMUL R22, R22, R8.reuse ;  /* 0x0000000816167220 */ /* 0x080fe20000400000 */
[----:B------:R-:W-:Y:S01]  /*7640*/  F2FP.SATFINITE.E5M2.F32.PACK_AB_MERGE_C R95, RZ, R95, RZ ;  /* 0x0000005fff5f723e */ /* 0x000fe200048060ff */
[----:B------:R-:W-:Y:S01]  /*7650*/  @!P5 STG.E.U8 desc[UR16][R12.64+0x1], R17 ;  /* 0x000001110c00d986 */ /* 0x000fe2000c101110 */
[----:B------:R-:W-:Y:S01]  /*7660*/  ISETP.LT.OR P5, PT, R33, 0x9, !P0 ;  /* 0x000000092100780c */ /* 0x000fe200047a1670 */
[----:B------:R-:W-:Y:S01]  /*7670*/  FMUL R19, R19, R8 ;  /* 0x0000000813137220 */ /* 0x000fe20000400000 */
[----:B-1----:R-:W-:Y:S01]  /*7680*/  F2FP.SATFINITE.E5M2.F32.PACK_AB_MERGE_C R7, RZ, R108, RZ ;  /* 0x0000006cff07723e */ /* 0x002fe200048060ff */
[----:B------:R-:W-:Y:S01]  /*7690*/  @!P4 STG.E.U8 desc[UR16][R10.64], R113 ;  /* 0x000000710a00c986 */ /* 0x000fe2000c101110 */
[----:B------:R-:W-:Y:S01]  /*76a0*/  F2FP.SATFINITE.E5M2.F32.PACK_AB_MERGE_C R15, RZ, R106, RZ ;  /* 0x0000006aff0f723e */ /* 0x000fe200048060ff */
[-C--:B------:R-:W-:Y:S01]  /*76b0*/  FMUL R18, R18, R8.reuse ;  /* 0x0000000812127220 */ /* 0x080fe20000400000 */
[----:B------:R-:W-:Y:S01]  /*76c0*/  ISETP.LT.OR P4, PT, R33, 0x9, !P1 ;  /* 0x000000092100780c */ /* 0x000fe20004f81670 */
[-C--:B------:R-:W-:Y:S01]  /*76d0*/  FMUL R21, R21, R8.reuse ;  /* 0x0000000815157220 */ /* 0x080fe20000400000 */
[----:B------:R-:W-:Y:S01]  /*76e0*/  F2FP.SATFINITE.E5M2.F32.PACK_AB_MERGE_C R93, RZ, R93, RZ ;  /* 0x0000005dff5d723e */ /* 0x000fe200048060ff */
[----:B------:R0:W-:Y:S01]  /*76f0*/  @!P6 STG.E.U8 desc[UR16][R10.64+0x1], R7 ;  /* 0x000001070a00e986 */ /* 0x0001e2000c101110 */
[C---:B------:R-:W-:Y:S01]  /*7700*/  ISETP.LT.OR P6, PT, R33.reuse, 0xa, !P1 ;  /* 0x0000000a2100780c */ /* 0x040fe20004fc1670 */
[----:B------:R-:W-:Y:S01]  /*7710*/  FMUL R20, R20, R8 ;  /* 0x0000000814147220 */ /* 0x000fe20000400000 */
[----:B------:R-:W-:Y:S01]  /*7720*/  F2FP.SATFINITE.E5M2.F32.PACK_AB_MERGE_C R23, RZ, R23, RZ ;  /* 0x00000017ff17723e */ /* 0x000fe200048060ff */
[----:B------:R1:W-:Y:S01]  /*7730*/  @!P2 STG.E.U8 desc[UR16][R12.64+0x9], R15 ;  /* 0x0000090f0c00a986 */ /* 0x0003e2000c101110 */
[----:B------:R-:W-:-:S02]  /*7740*/  ISETP.LT.OR P2, PT, R33, 0x12, !P0 ;  /* 0x000000122100780c */ /* 0x000fc40004741670 */
[----:B------:R-:W-:Y:S01]  /*7750*/  F2FP.SATFINITE.E5M2.F32.PACK_AB_MERGE_C R91, RZ, R91, RZ ;  /* 0x0000005bff5b723e */ /* 0x000fe200048060ff */
[----:B------:R-:W-:Y:S01]  /*7760*/  @!P5 STG.E.U8 desc[UR16][R12.64+0x8], R109 ;  /* 0x0000086d0c00d986 */ /* 0x000fe2000c101110 */
[C---:B------:R-:W-:Y:S02]  /*7770*/  ISETP.LT.OR P5, PT, R33.reuse, 0x11, !P0 ;  /* 0x000000112100780c */ /* 0x040fe400047a1670 */
[----:B------:R-:W-:Y:S01]  /*7780*/  F2FP.SATFINITE.E5M2.F32.PACK_AB_MERGE_C R89, RZ, R89, RZ ;  /* 0x00000059ff59723e */ /* 0x000fe200048060ff */
[----:B------:R-:W-:Y:S01]  /*7790*/  @!P4 STG.E.U8 desc[UR16][R10.64+0x8], R111 ;  /* 0x0000086f0a00c986 */ /* 0x000fe2000c101110 */
[----:B0-----:R-:W-:Y:S02]  /*77a0*/  F2FP.SATFINITE.E5M2.F32.PACK_AB_MERGE_C R7, RZ, R104, RZ ;  /* 0x00000068ff07723e */ /* 0x001fe400048060ff */
[C---:B------:R-:W-:Y:S02]  /*77b0*/  ISETP.LT.OR P4, PT, R33.reuse, 0x11, !P1 ;  /* 0x000000112100780c */ /* 0x040fe40004f81670 */
[----:B-1----:R-:W-:Y:S01]  /*77c0*/  F2FP.SATFINITE.E5M2.F32.PACK_AB_MERGE_C R15, RZ, R100, RZ ;  /* 0x00000064ff0f723e */ /* 0x002fe200048060ff */
[----:B------:R0:W-:Y:S01]  /*77d0*/  @!P6 STG.E.U8 desc[UR16][R10.64+0x9], R7 ;  /* 0x000009070a00e986 */ /* 0x0001e2000c101110 */
[----:B------:R-:W-:-:S02]  /*77e0*/  ISETP.LT.OR P6, PT, R33, 0x12, !P1 ;  /* 0x000000122100780c */ /* 0x000fc40004fc1670 */
[----:B------:R-:W-:Y:S01]  /*77f0*/  F2FP.SATFINITE.E5M2.F32.PACK_AB_MERGE_C R19, RZ, R19, RZ ;  /* 0x00000013ff13723e */ /* 0x000fe200048060ff */
[----:B------:R1:W-:Y:S01]  /*7800*/  @!P2 STG.E.U8 desc[UR16][R12.64+0x11], R15 ;  /* 0x0000110f0c00a986 */ /* 0x0003e2000c101110 */
[C---:B------:R-:W-:Y:S02]  /*7810*/  ISETP.LT.OR P2, PT, R33.reuse, 0x1a, !P0 ;  /* 0x0000001a2100780c */ /* 0x040fe40004741670 */
[----:B------:R-:W-:Y:S01]  /*7820*/  F2FP.SATFINITE.E5M2.F32.PACK_AB_MERGE_C R21, RZ, R21, RZ ;  /* 0x00000015ff15723e */ /* 0x000fe200048060ff */
[----:B------:R-:W-:Y:S01]  /*7830*/  @!P5 STG.E.U8 desc[UR16][R12.64+0x10], R107 ;  /* 0x0000106b0c00d986 */ /* 0x000fe2000c101110 */
[----:B------:R-:W-:Y:S02]  /*7840*/  ISETP.LT.OR P5, PT, R33, 0x19, !P0 ;  /* 0x000000192100780c */ /* 0x000fe400047a1670 */
[----:B------:R-:W-:Y:S01]  /*7850*/  F2FP.SATFINITE.E5M2.F32.PACK_AB_MERGE_C R17, RZ, R20, RZ ;  /* 0x00000014ff11723e */ /* 0x000fe200048060ff */
[----:B------:R-:W-:Y:S01]  /*7860*/  @!P4 STG.E.U8 desc[UR16][R10.64+0x10], R105 ;  /* 0x000010690a00c986 */ /* 0x000fe2000c101110 */
[----:B0-----:R-:W-:-:S02]  /*7870*/  F2FP.SATFINITE.E5M2.F32.PACK_AB_MERGE_C R7, RZ, R102, RZ ;  /* 0x00000066ff07723e */ /* 0x001fc400048060ff */
[C---:B------:R-:W-:Y:S02]  /*7880*/  ISETP.LT.OR P4, PT, R33.reuse, 0x19, !P1 ;  /* 0x000000192100780c */ /* 0x040fe40004f81670 */
[----:B-1----:R-:W-:Y:S01]  /*7890*/  F2FP.SATFINITE.E5M2.F32.PACK_AB_MERGE_C R15, RZ, R98, RZ ;  /* 0x00000062ff0f723e */ /* 0x002fe200048060ff */
[----:B------:R0:W-:Y:S01]  /*78a0*/  @!P6 STG.E.U8 desc[UR16][R10.64+0x11], R7 ;  /* 0x000011070a00e986 */ /* 0x0001e2000c101110 */
[----:B------:R-:W-:-:S03]  /*78b0*/  ISETP.LT.OR P6, PT, R33, 0x1a, !P1 ;  /* 0x0000001a2100780c */ /* 0x000fc60004fc1670 */
[----:B------:R1:W-:Y:S01]  /*78c0*/  @!P2 STG.E.U8 desc[UR16][R12.64+0x19], R15 ;  /* 0x0000190f0c00a986 */ /* 0x0003e2000c101110 */
[----:B------:R-:W-:-:S03]  /*78d0*/  ISETP.LT.OR P2, PT, R33, 0x22, !P0 ;  /* 0x000000222100780c */ /* 0x000fc60004741670 */
[----:B------:R-:W-:Y:S01]  /*78e0*/  @!P5 STG.E.U8 desc[UR16][R12.64+0x18], R103 ;  /* 0x000018670c00d986 */ /* 0x000fe2000c101110 */
[C---:B------:R-:W-:Y:S02]  /*78f0*/  ISETP.LT.OR P5, PT, R33.reuse, 0x21, !P0 ;  /* 0x000000212100780c */ /* 0x040fe400047a1670 */
[----:B0-----:R-:W-:Y:S01]  /*7900*/  F2FP.SATFINITE.E5M2.F32.PACK_AB_MERGE_C R7, RZ, R96, RZ ;  /* 0x00000060ff07723e */ /* 0x001fe200048060ff */
[----:B------:R-:W-:Y:S01]  /*7910*/  @!P4 STG.E.U8 desc[UR16][R10.64+0x18], R101 ;  /* 0x000018650a00c986 */ /* 0x000fe2000c101110 */
        /* <DEDUP_REMOVED lines=25> */
[C---:B------:R-:W-:Y:S02]  /*7ab0*/  ISETP.LT.OR P2, PT, R33.reuse, 0x39, !P0 ;  /* 0x000000392100780c */ /* 0x040fe40004741670 */
[C---:B------:R-:W-:Y:S01]  /*7ac0*/  ISETP.LT.OR P0, PT, R33.reuse, 0x3a, !P0 ;  /* 0x0000003a2100780c */ /* 0x040fe20004701670 */
[----:B------:R1:W-:Y:S01]  /*7ad0*/  @!P5 STG.E.U8 desc[UR16][R12.64+0x30], R91 ;  /* 0x0000305b0c00d986 */ /* 0x0003e2000c101110 */
[C---:B------:R-:W-:Y:S02]  /*7ae0*/  ISETP.LT.OR P5, PT, R33.reuse, 0x39, !P1 ;  /* 0x000000392100780c */ /* 0x040fe40004fa1670 */
[----:B------:R-:W-:Y:S01]  /*7af0*/  ISETP.LT.OR P1, PT, R33, 0x3a, !P1 ;  /* 0x0000003a2100780c */ /* 0x000fe20004f21670 */
[----:B------:R1:W-:Y:S01]  /*7b00*/  @!P4 STG.E.U8 desc[UR16][R10.64+0x30], R89 ;  /* 0x000030590a00c986 */ /* 0x0003e2000c101110 */
[----:B0-----:R-:W-:-:S05]  /*7b10*/  F2FP.SATFINITE.E5M2.F32.PACK_AB_MERGE_C R7, RZ, R22, RZ ;  /* 0x00000016ff07723e */ /* 0x001fca00048060ff */
[----:B------:R1:W-:Y:S04]  /*7b20*/  @!P6 STG.E.U8 desc[UR16][R10.64+0x31], R7 ;  /* 0x000031070a00e986 */ /* 0x0003e8000c101110 */
[----:B------:R1:W-:Y:S04]  /*7b30*/  @!P2 STG.E.U8 desc[UR16][R12.64+0x38], R19 ;  /* 0x000038130c00a986 */ /* 0x0003e8000c101110 */
[----:B------:R1:W-:Y:S04]  /*7b40*/  @!P0 STG.E.U8 desc[UR16][R12.64+0x39], R15 ;  /* 0x0000390f0c008986 */ /* 0x0003e8000c101110 */
[----:B------:R1:W-:Y:S04]  /*7b50*/  @!P5 STG.E.U8 desc[UR16][R10.64+0x38], R21 ;  /* 0x000038150a00d986 */ /* 0x0003e8000c101110 */
[----:B------:R1:W-:Y:S02]  /*7b60*/  @!P1 STG.E.U8 desc[UR16][R10.64+0x39], R17 ;  /* 0x000039110a009986 */ /* 0x0003e4000c101110 */
.L_x_168:
[----:B------:R-:W-:Y:S05]  /*7b70*/  BSYNC B0 ;  /* 0x0000000000007941 */ /* 0x000fea0003800000 */
.L_x_38:
[----:B------:R-:W-:Y:S01]  /*7b80*/  ULDC UR6, c[0x0][0xc] ;  /* 0x0000030000067ab9 */ /* 0x000fe20000000800 */
[----:B------:R-:W-:Y:S01]  /*7b90*/  ULDC UR7, c[0x0][0x10] ;  /* 0x0000040000077ab9 */ /* 0x000fe20000000800 */
[----:B01---5:R-:W0:Y:S01]  /*7ba0*/  LDC R7, c[0x0][0x14] ;  /* 0x00000500ff077b82 */ /* 0x023e220000000800 */
[----:B------:R-:W-:Y:S01]  /*7bb0*/  UIMAD.WIDE.U32 UR6, UR6, UR7, URZ ;  /* 0x00000007060672a5 */ /* 0x000fe2000f8e003f */
[----:B------:R-:W-:Y:S01]  /*7bc0*/  PRMT R10, RZ, 0x7610, R10 ;  /* 0x00007610ff0a7816 */ /* 0x000fe2000000000a */
[----:B------:R-:W-:-:S04]  /*7bd0*/  IMAD.MOV.U32 R11, RZ, RZ, -0x1 ;  /* 0xffffffffff0b7424 */ /* 0x000fc800078e00ff */
[----:B0-----:R-:W-:-:S04]  /*7be0*/  IMAD.WIDE.U32 R2, R7, UR6, R2 ;  /* 0x0000000607027c25 */ /* 0x001fc8000f8e0002 */
[----:B------:R-:W-:Y:S01]  /*7bf0*/  IMAD R7, R7, UR7, RZ ;  /* 0x0000000707077c24 */ /* 0x000fe2000f8e02ff */
[----:B------:R-:W-:Y:S02]  /*7c00*/  ULDC.64 UR6, c[0x0][0x650] ;  /* 0x0001940000067ab9 */ /* 0x000fe40000000a00 */
[----:B------:R-:W-:Y:S01]  /*7c10*/  ISETP.GE.U32.AND P0, PT, R2, UR6, PT ;  /* 0x0000000602007c0c */ /* 0x000fe2000bf06070 */
[----:B------:R-:W-:Y:S02]  /*7c20*/  IMAD.IADD R3, R3, 0x1, R7 ;  /* 0x0000000103037824 */ /* 0x000fe400078e0207 */
[----:B------:R-:W-:-:S03]  /*7c30*/  IMAD.MOV.U32 R7, RZ, RZ, -0x1 ;  /* 0xffffffffff077424 */ /* 0x000fc600078e00ff */
[----:B------:R-:W-:-:S13]  /*7c40*/  ISETP.GE.U32.AND.EX P0, PT, R3, UR7, PT, P0 ;  /* 0x0000000703007c0c */ /* 0x000fda000bf06100 */
[----:B------:R-:W-:Y:S05]  /*7c50*/  @P0 BRA `(.L_x_169) ;  /* 0x0000000400600947 */ /* 0x000fea0003800000 */
[----:B------:R-:W0:Y:S01]  /*7c60*/  S2R R22, SR_CTAID.X ;  /* 0x0000000000167919 */ /* 0x000e220000002500 */
[----:B------:R-:W1:Y:S01]  /*7c70*/  LDC.64 R16, c[0x0][0x628] ;  /* 0x00018a00ff107b82 */ /* 0x000e620000000a00 */
[----:B------:R-:W-:Y:S01]  /*7c80*/  ULDC UR6, c[0x0][0x150] ;  /* 0x0000540000067ab9 */ /* 0x000fe20000000800 */
[----:B--234-:R-:W-:Y:S01]  /*7c90*/  IMAD.MOV.U32 R14, RZ, RZ, R2 ;  /* 0x000000ffff0e7224 */ /* 0x01cfe200078e0002 */
[----:B------:R-:W2:Y:S01]  /*7ca0*/  S2R R24, SR_CTAID.Y ;  /* 0x0000000000187919 */ /* 0x000ea20000002600 */
[----:B------:R-:W-:-:S04]  /*7cb0*/  IMAD.MOV.U32 R15, RZ, RZ, R3 ;  /* 0x000000ffff0f7224 */ /* 0x000fc800078e0003 */
[----:B------:R-:W3:Y:S08]  /*7cc0*/  LDC R25, c[0x0][0x144] ;  /* 0x00005100ff197b82 */ /* 0x000ef00000000800 */
[----:B------:R-:W4:Y:S08]  /*7cd0*/  LDC R18, c[0x0][0x630] ;  /* 0x00018c00ff127b82 */ /* 0x000f300000000800 */
[----:B------:R-:W2:Y:S01]  /*7ce0*/  LDC.64 R20, c[0x0][0x620] ;  /* 0x00018800ff147b82 */ /* 0x000ea20000000a00 */
[----:B-1----:R-:W-:-:S04]  /*7cf0*/  ISETP.NE.U32.AND P0, PT, R16, RZ, PT ;  /* 0x000000ff1000720c */ /* 0x002fc80003f05070 */
[----:B------:R-:W-:Y:S02]  /*7d00*/  ISETP.NE.AND.EX P0, PT, R17, RZ, PT, P0 ;  /* 0x000000ff1100720c */ /* 0x000fe40003f05300 */
[----:B0-----:R-:W-:-:S05]  /*7d10*/  I2FP.F32.U32 R7, R22 ;  /* 0x0000001600077245 */ /* 0x001fca0000201000 */
[----:B------:R-:W-:-:S04]  /*7d20*/  FMUL R7, R7, UR6 ;  /* 0x0000000607077c20 */ /* 0x000fc80008400000 */
[----:B------:R0:W1:Y:S02]  /*7d30*/  F2I.U32.TRUNC.NTZ R23, R7 ;  /* 0x0000000700177305 */ /* 0x000064000020f000 */
[----:B---34-:R-:W-:Y:S05]  /*7d40*/  @!P0 BRA `(.L_x_170) ;  /* 0x0000000000288947 */ /* 0x018fea0003800000 */
[----:B0-----:R-:W0:Y:S02]  /*7d50*/  LDC R7, c[0x0][0x634] ;  /* 0x00018d00ff077b82 */ /* 0x001e240000000800 */
        /* <DEDUP_REMOVED lines=9> */
.L_x_170:
[-CC-:B------:R-:W-:Y:S01]  /*7df0*/  SHF.R.U64 R19, R14, R18.reuse, R15.reuse ;  /* 0x000000120e137219 */ /* 0x180fe2000000120f */
[----:B------:R-:W3:Y:S01]  /*7e00*/  LDC.64 R30, c[0x0][0x640] ;  /* 0x00019000ff1e7b82 */ /* 0x000ee20000000a00 */
[----:B0-----:R-:W-:Y:S01]  /*7e10*/  SHF.R.U32.HI R7, RZ, R18, R15 ;  /* 0x00000012ff077219 */ /* 0x001fe2000001160f */
[----:B-1----:R-:W-:Y:S01]  /*7e20*/  IMAD.MOV R23, RZ, RZ, -R23 ;  /* 0x000000ffff177224 */ /* 0x002fe200078e0a17 */
[----:B------:R-:W-:Y:S01]  /*7e30*/  IADD3 R13, P0, RZ, -R19, RZ ;  /* 0x80000013ff0d7210 */ /* 0x000fe20007f1e0ff */
[----:B------:R-:W-:Y:S02]  /*7e40*/  ULDC UR6, c[0x0][0x154] ;  /* 0x0000550000067ab9 */ /* 0x000fe40000000800 */
[----:B------:R-:W-:Y:S02]  /*7e50*/  IMAD R25, R25, R23, R22 ;  /* 0x0000001719197224 */ /* 0x000fe400078e0216 */
[----:B------:R-:W0:Y:S01]  /*7e60*/  LDC R14, c[0x0][0x618] ;  /* 0x00018600ff0e7b82 */ /* 0x000e220000000800 */
[----:B------:R-:W-:-:S02]  /*7e70*/  IMAD.X R7, RZ, RZ, ~R7, P0 ;  /* 0x000000ffff077224 */ /* 0x000fc400000e0e07 */
[----:B--2---:R-:W-:-:S04]  /*7e80*/  IMAD.WIDE.U32 R10, R13, R20, R2 ;  /* 0x000000140d0a7225 */ /* 0x004fc800078e0002 */
[----:B------:R-:W-:Y:S01]  /*7e90*/  IMAD R12, R7, R20, RZ ;  /* 0x00000014070c7224 */ /* 0x000fe200078e02ff */
[----:B------:R-:W1:Y:S03]  /*7ea0*/  LDC R26, c[0x0][0x608] ;  /* 0x00018200ff1a7b82 */ /* 0x000e660000000800 */
[----:B------:R-:W-:Y:S02]  /*7eb0*/  IMAD R7, R13, R21, R12 ;  /* 0x000000150d077224 */ /* 0x000fe400078e020c */
[----:B------:R-:W-:Y:S02]  /*7ec0*/  IMAD.MOV.U32 R13, RZ, RZ, 0x1 ;  /* 0x00000001ff0d7424 */ /* 0x000fe400078e00ff */
[----:B------:R-:W-:Y:S01]  /*7ed0*/  IMAD.IADD R7, R11, 0x1, R7 ;  /* 0x000000010b077824 */ /* 0x000fe200078e0207 */
[----:B------:R-:W2:Y:S01]  /*7ee0*/  LDC R28, c[0x0][0x658] ;  /* 0x00019600ff1c7b82 */ /* 0x000ea20000000800 */
[----:B------:R-:W-:-:S02]  /*7ef0*/  I2FP.F32.U32 R11, R24 ;  /* 0x00000018000b7245 */ /* 0x000fc40000201000 */
[----:B---3--:R-:W-:-:S03]  /*7f00*/  ISETP.NE.U32.AND P0, PT, R30, RZ, PT ;  /* 0x000000ff1e00720c */ /* 0x008fc60003f05070 */
[----:B------:R-:W-:Y:S01]  /*7f10*/  FMUL R12, R11, UR6 ;  /* 0x000000060b0c7c20 */ /* 0x000fe20008400000 */
[----:B------:R-:W-:Y:S01]  /*7f20*/  ISETP.NE.AND.EX P0, PT, R31, RZ, PT, P0 ;  /* 0x000000ff1f00720c */ /* 0x000fe20003f05300 */
[----:B------:R-:W3:Y:S01]  /*7f30*/  LDC R23, c[0x0][0x148] ;  /* 0x00005200ff177b82 */ /* 0x000ee20000000800 */
[-CC-:B0-----:R-:W-:Y:S01]  /*7f40*/  SHF.R.U64 R18, R10, R14.reuse, R7.reuse ;  /* 0x0000000e0a127219 */ /* 0x181fe20000001207 */
[----:B------:R0:W4:Y:S01]  /*7f50*/  F2I.U32.TRUNC.NTZ R20, R12 ;  /* 0x0000000c00147305 */ /* 0x000122000020f000 */
[----:B------:R-:W-:Y:S01]  /*7f60*/  SHF.R.U32.HI R7, RZ, R14, R7 ;  /* 0x0000000eff077219 */ /* 0x000fe20000011607 */
[----:B------:R-:W-:-:S04]  /*7f70*/  IMAD.MOV.U32 R11, RZ, RZ, -0x1 ;  /* 0xffffffffff0b7424 */ /* 0x000fc800078e00ff */
[----:B------:R-:W0:Y:S01]  /*7f80*/  LDC R22, c[0x0][0x600] ;  /* 0x00018000ff167b82 */ /* 0x000e220000000800 */
[-CC-:B-1----:R-:W-:Y:S02]  /*7f90*/  SHF.R.U64 R16, R18, R26.reuse, R7.reuse ;  /* 0x0000001a12107219 */ /* 0x182fe40000001207 */
[----:B------:R-:W-:-:S05]  /*7fa0*/  SHF.R.U32.HI R7, RZ, R26, R7 ;  /* 0x0000001aff077219 */ /* 0x000fca0000011607 */
[----:B------:R-:W1:Y:S01]  /*7fb0*/  LDC R29, c[0x0][0x648] ;  /* 0x00019200ff1d7b82 */ /* 0x000e620000000800 */
[-C--:B--2---:R-:W-:Y:S02]  /*7fc0*/  SHF.L.U32 R10, R11, R28.reuse, RZ ;  /* 0x0000001c0b0a7219 */ /* 0x084fe400000006ff */
[-CC-:B------:R-:W-:Y:S02]  /*7fd0*/  SHF.R.U64 R21, R16, R28.reuse, R7.reuse ;  /* 0x0000001c10157219 */ /* 0x180fe40000001207 */
[----:B------:R-:W-:Y:S02]  /*7fe0*/  SHF.R.U32.HI R11, RZ, R28, R7 ;  /* 0x0000001cff0b7219 */ /* 0x000fe40000011607 */
[----:B------:R-:W-:Y:S01]  /*7ff0*/  LOP3.LUT R27, RZ, R10, RZ, 0x33, !PT ;  /* 0x0000000aff1b7212 */ /* 0x000fe200078e33ff */
[----:B------:R-:W2:Y:S01]  /*8000*/  LDC R33, c[0x0][0x638] ;  /* 0x00018e00ff217b82 */ /* 0x000ea20000000800 */
[----:B------:R-:W-:Y:S01]  /*8010*/  SHF.L.U32 R28, R13, R28, RZ ;  /* 0x0000001c0d1c7219 */ /* 0x000fe200000006ff */
[----:B------:R-:W-:-:S06]  /*8020*/  IMAD.MOV.U32 R10, RZ, RZ, R21 ;  /* 0x000000ffff0a7224 */ /* 0x000fcc00078e0015 */
[----:B------:R-:W0:Y:S01]  /*8030*/  LDC R34, c[0x0][0x610] ;  /* 0x00018400ff227b82 */ /* 0x000e220000000800 */
[----:B----4-:R-:W-:Y:S05]  /*8040*/  @!P0 BRA `(.L_x_171) ;  /* 0x0000000000288947 */ /* 0x010fea0003800000 */
[----:B------:R-:W4:Y:S02]  /*8050*/  LDC R10, c[0x0][0x64c] ;  /* 0x00019300ff0a7b82 */ /* 0x000f240000000800 */
[----:B----4-:R-:W-:-:S05]  /*8060*/  IADD3 R7, P0, R21, R10, RZ ;  /* 0x0000000a15077210 */ /* 0x010fca0007f1e0ff */
[----:B------:R-:W-:-:S04]  /*8070*/  IMAD.X R17, RZ, RZ, R11, P0 ;  /* 0x000000ffff117224 */ /* 0x000fc800000e060b */
[----:B------:R-:W-:-:S04]  /*8080*/  IMAD.WIDE.U32 R10, R17, R30, RZ ;  /* 0x0000001e110a7225 */ /* 0x000fc800078e00ff */
[----:B0-----:R-:W-:-:S04]  /*8090*/  IMAD.WIDE.U32 R12, P0, R7, R31, R10 ;  /* 0x0000001f070c7225 */ /* 0x001fc8000780000a */
[----:B------:R-:W-:-:S04]  /*80a0*/  IMAD.WIDE.U32 R10, R7, R30, RZ ;  /* 0x0000001e070a7225 */ /* 0x000fc800078e00ff */
[----:B------:R-:W-:Y:S01]  /*80b0*/  IMAD.X R15, RZ, RZ, RZ, P0 ;  /* 0x000000ffff0f7224 */ /* 0x000fe200000e06ff */
[----:B------:R-:W-:Y:S01]  /*80c0*/  IADD3 RZ, P0, R11, R12, RZ ;  /* 0x0000000c0bff7210 */ /* 0x000fe20007f1e0ff */
[----:B------:R-:W-:-:S04]  /*80d0*/  IMAD.MOV.U32 R14, RZ, RZ, R13 ;  /* 0x000000ffff0e7224 */ /* 0x000fc800078e000d */
[----:B------:R-:W-:-:S08]  /*80e0*/  IMAD.WIDE.U32.X R10, R17, R31, R14, P0 ;  /* 0x0000001f110a7225 */ /* 0x000fd000000e040e */
.L_x_171:
[----:B-1----:R-:W-:Y:S01]  /*80f0*/  SHF.R.U64 R7, R10, R29, R11 ;  /* 0x0000001d0a077219 */ /* 0x002fe2000000120b */
[----:B0-----:R-:W-:Y:S01]  /*8100*/  VIADD R11, R22, 0xffffffff ;  /* 0xffffffff160b7836 */ /* 0x001fe20000000000 */
[----:B------:R-:W-:Y:S01]  /*8110*/  LOP3.LUT R32, R16, R27, RZ, 0xc0, !PT ;  /* 0x0000001b10207212 */ /* 0x000fe200078ec0ff */
[----:B------:R-:W-:Y:S02]  /*8120*/  IMAD.MOV R20, RZ, RZ, -R20 ;  /* 0x000000ffff147224 */ /* 0x000fe400078e0a14 */
[----:B------:R-:W-:Y:S01]  /*8130*/  IMAD.MOV R10, RZ, RZ, -R7 ;  /* 0x000000ffff0a7224 */ /* 0x000fe200078e0a07 */
[----:B------:R-:W-:Y:S01]  /*8140*/  LOP3.LUT R18, R18, R11, RZ, 0xc0, !PT ;  /* 0x0000000b12127212 */ /* 0x000fe200078ec0ff */
[----:B------:R-:W-:Y:S02]  /*8150*/  IMAD R32, R28, R7, R32 ;  /* 0x000000071c207224 */ /* 0x000fe400078e0220 */
[----:B---3--:R-:W-:Y:S02]  /*8160*/  @P3 IMAD R25, R23, R20, R24 ;  /* 0x0000001417193224 */ /* 0x008fe400078e0218 */
[----:B--2---:R-:W-:-:S02]  /*8170*/  IMAD R7, R10, R33, R21 ;  /* 0x000000210a077224 */ /* 0x004fc400078e0215 */
[----:B------:R-:W-:Y:S02]  /*8180*/  IMAD R32, R32, R34, R25 ;  /* 0x0000002220207224 */ /* 0x000fe400078e0219 */
[----:B------:R-:W-:Y:S02]  /*8190*/  IMAD R7, R7, R22, R18 ;  /* 0x0000001607077224 */ /* 0x000fe400078e0212 */
[----:B------:R-:W-:-:S03]  /*81a0*/  IMAD.MOV.U32 R10, RZ, RZ, 0x1 ;  /* 0x00000001ff0a7424 */ /* 0x000fc600078e00ff */
[----:B------:R-:W-:Y:S02]  /*81b0*/  SEL R11, R7, R32, !P3 ;  /* 0x00000020070b7207 */ /* 0x000fe40005800000 */
[----:B------:R-:W-:Y:S01]  /*81c0*/  SEL R32, R32, R7, !P3 ;  /* 0x0000000720207207 */ /* 0x000fe20005800000 */
[----:B------:R-:W-:-:S07]  /*81d0*/  IMAD.MOV.U32 R7, RZ, RZ, R19 ;  /* 0x000000ffff077224 */ /* 0x000fce00078e0013 */
.L_x_169:
[----:B------:R-:W-:Y:S01]  /*81e0*/  LOP3.LUT P0, RZ, R10, 0xff, RZ, 0xc0, !PT ;  /* 0x000000ff0aff7812 */ /* 0x000fe2000780c0ff */
[----:B------:R-:W-:-:S12]  /*81f0*/  IMAD.MOV.U32 R10, RZ, RZ, R32 ;  /* 0x000000ffff0a7224 */ /* 0x000fd800078e0020 */
[----:B------:R-:W-:Y:S05]  /*8200*/  @P0 BRA `(.L_x_172) ;  /* 0xffffff90008c0947 */ /* 0x000fea000383ffff */
[----:B------:R-:W-:Y:S05]  /*8210*/  EXIT ;  /* 0x000000000000794d */ /* 0x000fea0003800000 */
.L_x_8:
[----:B-1----:R-:W-:Y:S01]  /*8220*/  ULDC.64 UR4, c[0x0][0x650] ;  /* 0x0001940000047ab9 */ /* 0x002fe20000000a00 */
        /* <DEDUP_REMOVED lines=25> */
.L_x_174:
[----:B------:R-:W0:Y:S01]  /*83c0*/  LDC.64 R28, c[0x0][0x640] ;  /* 0x00019000ff1c7b82 */ /* 0x000e220000000a00 */
[-CC-:B------:R-:W-:Y:S01]  /*83d0*/  SHF.R.U64 R21, R16, R6.reuse, R17.reuse ;  /* 0x0000000610157219 */ /* 0x180fe20000001211 */
[----:B------:R-:W-:Y:S01]  /*83e0*/  IMAD.MOV.U32 R31, RZ, RZ, 0x1 ;  /* 0x00000001ff1f7424 */ /* 0x000fe200078e00ff */
[----:B------:R-:W-:Y:S02]  /*83f0*/  SHF.R.U32.HI R5, RZ, R6, R17 ;  /* 0x00000006ff057219 */ /* 0x000fe40000011611 */
        /* <DEDUP_REMOVED lines=9> */
[----:B0-----:R-:W-:Y:S01]  /*8490*/  ISETP.NE.U32.AND P0, PT, R28, RZ, PT ;  /* 0x000000ff1c00720c */ /* 0x001fe20003f05070 */
[----:B------:R-:W-:-:S03]  /*84a0*/  IMAD.MOV.U32 R11, RZ, RZ, -0x1 ;  /* 0xffffffffff0b7424 */ /* 0x000fc600078e00ff */
[----:B------:R-:W-:Y:S02]  /*84b0*/  ISETP.NE.AND.EX P0, PT, R29, RZ, PT, P0 ;  /* 0x000000ff1d00720c */ /* 0x000fe40003f05300 */
[----:B------:R-:W0:Y:S01]  /*84c0*/  LDC R24, c[0x0][0x600] ;  /* 0x00018000ff187b82 */ /* 0x000e220000000800 */
[-CC-:B-1----:R-:W-:Y:S02]  /*84d0*/  SHF.R.U64 R18, R10, R14.reuse, R5.reuse ;  /* 0x0000000e0a127219 */ /* 0x182fe40000001205 */
[----:B------:R-:W-:-:S05]  /*84e0*/  SHF.R.U32.HI R5, RZ, R14, R5 ;  /* 0x0000000eff057219 */ /* 0x000fca0000011605 */
        /* <DEDUP_REMOVED lines=21> */
.L_x_175:
[----:B-1----:R-:W-:Y:S01]  /*8640*/  SHF.R.U64 R6, R10, R25, R11 ;  /* 0x000000190a067219 */ /* 0x002fe2000000120b */
[----:B0-----:R-:W-:Y:S01]  /*8650*/  VIADD R11, R24, 0xffffffff ;  /* 0xffffffff180b7836 */ /* 0x001fe20000000000 */
[----:B------:R-:W-:Y:S01]  /*8660*/  SHF.L.U32 R9, R31, R26, RZ ;  /* 0x0000001a1f097219 */ /* 0x000fe200000006ff */
[----:B------:R-:W-:Y:S01]  /*8670*/  @P3 IMAD R12, R13, R20, R8 ;  /* 0x000000140d0c3224 */ /* 0x000fe200078e0208 */
[----:B------:R-:W-:Y:S01]  /*8680*/  LOP3.LUT R5, R22, R33, RZ, 0xc0, !PT ;  /* 0x0000002116057212 */ /* 0x000fe200078ec0ff */
[----:B------:R-:W-:Y:S01]  /*8690*/  IMAD.MOV R10, RZ, RZ, -R6 ;  /* 0x000000ffff0a7224 */ /* 0x000fe200078e0a06 */
[----:B------:R-:W-:Y:S01]  /*86a0*/  LOP3.LUT R18, R18, R11, RZ, 0xc0, !PT ;  /* 0x0000000b12127212 */ /* 0x000fe200078ec0ff */
[----:B------:R-:W-:Y:S02]  /*86b0*/  IMAD.MOV.U32 R8, RZ, RZ, 0x1 ;  /* 0x00000001ff087424 */ /* 0x000fe400078e00ff */
[----:B------:R-:W-:Y:S02]  /*86c0*/  IMAD R9, R9, R6, R5 ;  /* 0x0000000609097224 */ /* 0x000fe400078e0205 */
[----:B--2---:R-:W-:-:S02]  /*86d0*/  IMAD R5, R10, R27, R23 ;  /* 0x0000001b0a057224 */ /* 0x004fc400078e0217 */
[----:B---3--:R-:W-:Y:S02]  /*86e0*/  IMAD R6, R9, R30, R12 ;  /* 0x0000001e09067224 */ /* 0x008fe400078e020c */
[----:B------:R-:W-:Y:S01]  /*86f0*/  IMAD R9, R5, R24, R18 ;  /* 0x0000001805097224 */ /* 0x000fe200078e0212 */
[----:B------:R-:W-:Y:S01]  /*8700*/  PRMT R5, R8, 0x7610, R5 ;  /* 0x0000761008057816 */ /* 0x000fe20000000005 */
[----:B------:R-:W-:-:S03]  /*8710*/  IMAD.MOV.U32 R16, RZ, RZ, R21 ;  /* 0x000000ffff107224 */ /* 0x000fc600078e0015 */
[----:B------:R-:W-:Y:S02]  /*8720*/  SEL R17, R9, R6, !P3 ;  /* 0x0000000609117207 */ /* 0x000fe40005800000 */
[----:B------:R-:W-:-:S07]  /*8730*/  SEL R6, R6, R9, !P3 ;  /* 0x0000000906067207 */ /* 0x000fce0005800000 */
.L_x_173:
[----:B------:R-:W-:-:S08]  /*8740*/  NOP ;  /* 0x0000000000007918 */ /* 0x000fd00000000000 */
[----:B------:R-:W0:-:S00]  /*8750*/  USETMAXREG.DEALLOC.CTAPOOL 0x28 ;  /* 0x00000028000079c8 */ /* 0x000e0000080e0500 */
[----:B0-----:R-:W-:-:S13]  /*8760*/  ISETP.NE.AND P0, PT, R7, RZ, PT ;  /* 0x000000ff0700720c */ /* 0x001fda0003f05270 */
[----:B------:R-:W-:Y:S05]  /*8770*/  @P0 EXIT ;  /* 0x000000000000094d */ /* 0x000fea0003800000 */
[----:B------:R-:W-:Y:S01]  /*8780*/  LOP3.LUT P0, RZ, R5, 0xff, RZ, 0xc0, !PT ;  /* 0x000000ff05ff7812 */ /* 0x000fe2000780c0ff */
[----:B------:R-:W-:Y:S02]  /*8790*/  IMAD.MOV.U32 R5, RZ, RZ, 0x1 ;  /* 0x00000001ff057424 */ /* 0x000fe400078e00ff */
[----:B------:R-:W-:-:S10]  /*87a0*/  IMAD.MOV.U32 R12, RZ, RZ, RZ ;  /* 0x000000ffff0c7224 */ /* 0x000fd400078e00ff */
[----:B------:R-:W-:Y:S05]  /*87b0*/  @!P0 BRA `(.L_x_176) ;  /* 0x0000000c00748947 */ /* 0x000fea0003800000 */
[----:B------:R-:W0:Y:S01]  /*87c0*/  LDC R5, c[0x0][0x28c] ;  /* 0x0000a300ff057b82 */ /* 0x000e220000000800 */
[----:B------:R-:W-:Y:S01]  /*87d0*/  ULDC UR5, c[0x0][0x658] ;  /* 0x0001960000057ab9 */ /* 0x000fe20000000800 */
[----:B------:R-:W-:Y:S01]  /*87e0*/  UMOV UR11, 0xffffffff ;  /* 0xffffffff000b7882 */ /* 0x000fe20000000000 */
[----:B------:R-:W-:Y:S01]  /*87f0*/  UMOV UR16, 0x1 ;  /* 0x0000000100107882 */ /* 0x000fe20000000000 */
[----:B------:R-:W-:Y:S01]  /*8800*/  USHF.L.U32 UR11, UR11, UR5, URZ ;  /* 0x000000050b0b7299 */ /* 0x000fe2000800063f */
[----:B------:R-:W-:Y:S01]  /*8810*/  BSSY B0, `(.L_x_176) ;  /* 0x00000d7000007945 */ /* 0x000fe20003800000 */
[----:B------:R-:W-:Y:S01]  /*8820*/  ULDC UR9, c[0x0][0xc] ;  /* 0x0000030000097ab9 */ /* 0x000fe20000000800 */
[----:B------:R-:W-:Y:S01]  /*8830*/  ULDC UR12, c[0x0][0x10] ;  /* 0x00000400000c7ab9 */ /* 0x000fe20000000800 */
[----:B------:R-:W1:Y:S01]  /*8840*/  S2UR UR8, SR_CgaCtaId ;  /* 0x00000000000879c3 */ /* 0x000e620000008800 */
[----:B------:R-:W-:Y:S01]  /*8850*/  ULOP3.LUT UR13, URZ, UR11, URZ, 0x33, !UPT ;  /* 0x0000000b3f0d7292 */ /* 0x000fe2000f8e333f */
[----:B------:R-:W-:Y:S01]  /*8860*/  IMAD.MOV.U32 R14, RZ, RZ, 0x1 ;  /* 0x00000001ff0e7424 */ /* 0x000fe200078e00ff */
[----:B------:R-:W-:Y:S01]  /*8870*/  LOP3.LUT R15, R4, 0x2, RZ, 0xfc, !PT ;  /* 0x00000002040f7812 */ /* 0x000fe200078efcff */
[----:B------:R-:W-:Y:S01]  /*8880*/  IMAD.MOV.U32 R12, RZ, RZ, RZ ;  /* 0x000000ffff0c7224 */ /* 0x000fe200078e00ff */
[----:B------:R-:W-:Y:S01]  /*8890*/  ULDC UR4, c[0x0][0x600] ;  /* 0x0001800000047ab9 */ /* 0x000fe20000000800 */
[----:B------:R-:W-:Y:S01]  /*88a0*/  UMOV UR15, 0x5 ;  /* 0x00000005000f7882 */ /* 0x000fe20000000000 */
[----:B------:R-:W-:-:S02]  /*88b0*/  UIADD3 UR4, UR4, -0x1, URZ ;  /* 0xffffffff04047890 */ /* 0x000fc4000fffe03f */
[----:B------:R-:W-:Y:S01]  /*88c0*/  USHF.L.U32 UR5, UR16, UR5, URZ ;  /* 0x0000000510057299 */ /* 0x000fe2000800063f */
[----:B------:R-:W-:Y:S01]  /*88d0*/  ULDC.64 UR28, c[0x0][0x198] ;  /* 0x00006600001c7ab9 */ /* 0x000fe20000000a00 */
[----:B0-----:R-:W-:-:S05]  /*88e0*/  VIADD R5, R5, 0x1f ;  /* 0x0000001f05057836 */ /* 0x001fca0000000000 */
[----:B------:R-:W-:Y:S01]  /*88f0*/  SHF.R.S32.HI R8, RZ, 0x1f, R5 ;  /* 0x0000001fff087819 */ /* 0x000fe20000011405 */
[----:B-1----:R-:W-:-:S03]  /*8900*/  ULOP3.LUT UR10, UR8, 0x1, URZ, 0xc0, !UPT ;  /* 0x00000001080a7892 */ /* 0x002fc6000f8ec03f */
[----:B------:R-:W-:Y:S01]  /*8910*/  LEA.HI R8, R8, R5, RZ, 0x5 ;  /* 0x0000000508087211 */ /* 0x000fe200078f28ff */
[----:B------:R-:W-:Y:S01]  /*8920*/  USHF.R.U32.HI UR27, URZ, 0x1, UR8 ;  /* 0x000000013f1b7899 */ /* 0x000fe20008011608 */
[----:B------:R-:W-:Y:S01]  /*8930*/  IMAD.MOV.U32 R5, RZ, RZ, 0x1 ;  /* 0x00000001ff057424 */ /* 0x000fe200078e00ff */
[----:B------:R-:W-:Y:S01]  /*8940*/  USHF.L.U32 UR6, UR8, 0x5, URZ ;  /* 0x0000000508067899 */ /* 0x000fe2000800063f */
[----:B------:R-:W-:Y:S01]  /*8950*/  SHF.R.S32.HI R11, RZ, 0x5, R8 ;  /* 0x00000005ff0b7819 */ /* 0x000fe20000011408 */
[----:B------:R-:W-:Y:S02]  /*8960*/  USHF.L.U32 UR7, UR8, 0xa, URZ ;  /* 0x0000000a08077899 */ /* 0x000fe4000800063f */
[----:B------:R-:W-:Y:S02]  /*8970*/  ULOP3.LUT UR8, UR8, 0xfffffffe, URZ, 0xc0, !UPT ;  /* 0xfffffffe08087892 */ /* 0x000fe4000f8ec03f */
[----:B------:R-:W-:Y:S01]  /*8980*/  UISETP.GT.U32.AND UP0, UPT, UR10, 0xffff, UPT ;  /* 0x0000ffff0a00788c */ /* 0x000fe2000bf04070 */
[----:B------:R-:W-:Y:S01]  /*8990*/  VIADD R10, R11, 0x1 ;  /* 0x000000010b0a7836 */ /* 0x000fe20000000000 */
[----:B------:R-:W-:-:S02]  /*89a0*/  USHF.L.U32 UR14, UR16, UR8, URZ ;  /* 0x00000008100e7299 */ /* 0x000fc4000800063f */
[----:B------:R-:W-:Y:S02]  /*89b0*/  ULOP3.LUT UR11, UR8, 0x1, URZ, 0xfc, !UPT ;  /* 0x00000001080b7892 */ /* 0x000fe4000f8efc3f */
[----:B------:R-:W-:Y:S02]  /*89c0*/  UIMAD.WIDE.U32 UR8, UR9, UR12, URZ ;  /* 0x0000000c090872a5 */ /* 0x000fe4000f8e003f */
[----:B------:R-:W-:Y:S01]  /*89d0*/  USEL UR10, UR10, 0xffff, !UP0 ;  /* 0x0000ffff0a0a7887 */ /* 0x000fe2000c000000 */
[----:B------:R-:W-:Y:S01]  /*89e0*/  ULDC UR12, c[0x0][0x14] ;  /* 0x00000500000c7ab9 */ /* 0x000fe20000000800 */
[----:B------:R-:W-:Y:S02]  /*89f0*/  USHF.L.U32 UR11, UR16, UR11, URZ ;  /* 0x0000000b100b7299 */ /* 0x000fe4000800063f */
[----:B------:R-:W-:Y:S02]  /*8a00*/  UIMAD.WIDE.U32 UR24, UR8, UR12, URZ ;  /* 0x0000000c081872a5 */ /* 0x000fe4000f8e003f */
[----:B------:R-:W-:-:S02]  /*8a10*/  UIMAD UR21, UR9, UR12, URZ ;  /* 0x0000000c091572a4 */ /* 0x000fc4000f8e023f */
[----:B------:R-:W-:Y:S02]  /*8a20*/  ULOP3.LUT UR10, UR10, 0xffff, URZ, 0xc0, !UPT ;  /* 0x0000ffff0a0a7892 */ /* 0x000fe4000f8ec03f */
[----:B------:R-:W-:Y:S02]  /*8a30*/  ULOP3.LUT UR6, UR6, 0x20, URZ, 0xc0, !UPT ;  /* 0x0000002006067892 */ /* 0x000fe4000f8ec03f */
[----:B------:R-:W-:Y:S02]  /*8a40*/  ULOP3.LUT UR7, UR7, 0x400, URZ, 0xc0, !UPT ;  /* 0x0000040007077892 */ /* 0x000fe4000f8ec03f */
[----:B------:R-:W-:Y:S02]  /*8a50*/  ULOP3.LUT UR14, UR14, UR11, URZ, 0xfc, !UPT ;  /* 0x0000000b0e0e7292 */ /* 0x000fe4000f8efc3f */
[----:B------:R-:W-:Y:S02]  /*8a60*/  UIADD3 UR21, UR25, UR21, URZ ;  /* 0x0000001519157290 */ /* 0x000fe4000fffe03f */
[----:B------:R-:W-:-:S12]  /*8a70*/  USHF.L.U32 UR15, UR15, UR10, URZ ;  /* 0x0000000a0f0f7299 */ /* 0x000fd8000800063f */
.L_x_187:
[----:B------:R-:W-:-:S03]  /*8a80*/  UMOV UR8, 0xffffffff ;  /* 0xffffffff00087882 */ /* 0x000fc60000000000 */
[----:B------:R-:W-:Y:S05]  /*8a90*/  BRA.DIV UR8, `(.L_x_177) ;  /* 0x0000001a08347947 */ /* 0x000fea000b800000 */
[----:B------:R-:W-:-:S13]  /*8aa0*/  ELECT P0, URZ, PT ;  /* 0x00000000003f782f */ /* 0x000fda0003800000 */
.L_x_216:
[----:B------:R-:W0:Y:S01]  /*8ab0*/  LDC R7, c[0x0][0x28c] ;  /* 0x0000a300ff077b82 */ /* 0x000e220000000800 */
[----:B------:R-:W-:Y:S01]  /*8ac0*/  BSSY B1, `(.L_x_178) ;  /* 0x000003b000017945 */ /* 0x000fe20003800000 */
[----:B0-----:R-:W-:-:S13]  /*8ad0*/  ISETP.LT.OR P0, PT, R7, 0x1, !P0 ;  /* 0x000000010700780c */ /* 0x001fda0004701670 */
[----:B------:R-:W-:Y:S05]  /*8ae0*/  @P0 BRA `(.L_x_179) ;  /* 0x0000000000e00947 */ /* 0x000fea0003800000 */
[----:B------:R-:W-:Y:S01]  /*8af0*/  LEA R9, R6, UR27, 0x1 ;  /* 0x0000001b06097c11 */ /* 0x000fe2000f8e08ff */
[----:B------:R-:W-:Y:S01]  /*8b00*/  IMAD.MOV.U32 R21, RZ, RZ, RZ ;  /* 0x000000ffff157224 */ /* 0x000fe200078e00ff */
[----:B------:R-:W-:Y:S01]  /*8b10*/  LEA R17, R17, UR6, 0x6 ;  /* 0x0000000611117c11 */ /* 0x000fe2000f8e30ff */
[----:B------:R-:W-:Y:S02]  /*8b20*/  IMAD.MOV.U32 R6, RZ, RZ, R10 ;  /* 0x000000ffff067224 */ /* 0x000fe400078e000a */
[----:B------:R-:W-:Y:S02]  /*8b30*/  IMAD.MOV.U32 R7, RZ, RZ, R5 ;  /* 0x000000ffff077224 */ /* 0x000fe400078e0005 */
[----:B------:R-:W-:Y:S02]  /*8b40*/  IMAD.MOV.U32 R8, RZ, RZ, R12 ;  /* 0x000000ffff087224 */ /* 0x000fe400078e000c */
[----:B------:R-:W-:-:S07]  /*8b50*/  IMAD.SHL.U32 R19, R9, 0x80, RZ ;  /* 0x0000008009137824 */ /* 0x000fce00078e00ff */
.L_x_182:
[----:B------:R-:W0:Y:S01]  /*8b60*/  S2R R18, SR_CgaCtaId ;  /* 0x0000000000127919 */ /* 0x000e220000008800 */
[----:B------:R-:W-:Y:S02]  /*8b70*/  MOV R9, 0x400 ;  /* 0x0000040000097802 */ /* 0x000fe40000000f00 */
[----:B------:R-:W-:-:S13]  /*8b80*/  LOP3.LUT P1, RZ, R0, 0x7f, RZ, 0xc0, !PT ;  /* 0x0000007f00ff7812 */ /* 0x000fda000782c0ff */
[----:B------:R-:W1:Y:S01]  /*8b90*/  @!P1 LDC R13, c[0x0][0x500] ;  /* 0x00014000ff0d9b82 */ /* 0x000e620000000800 */
[----:B0-----:R-:W-:Y:S02]  /*8ba0*/  LEA R20, R18, R9, 0x18 ;  /* 0x0000000912147211 */ /* 0x001fe400078ec0ff */
[----:B------:R-:W-:-:S03]  /*8bb0*/  SHF.L.U32 R9, R7, 0x1f, RZ ;  /* 0x0000001f07097819 */ /* 0x000fc600000006ff */
[----:B------:R-:W-:-:S04]  /*8bc0*/  IMAD R18, R8, 0x8, R20 ;  /* 0x0000000808127824 */ /* 0x000fc800078e0214 */
[----:B------:R-:W0:Y:S02]  /*8bd0*/  SYNCS.PHASECHK.TRANS64.TRYWAIT P0, [R18+URZ+0xb0], R9 ;  /* 0x0000b009120075a7 */ /* 0x000e24000800017f */
[----:B01----:R-:W-:Y:S05]  /*8be0*/  @!P0 BRA `(.L_x_180) ;  /* 0x0000001800008947 */ /* 0x003fea0003800000 */
.L_x_217:
[----:B0-----:R-:W-:Y:S01]  /*8bf0*/  PRMT R9, R15, 0x9910, RZ ;  /* 0x000099100f097816 */ /* 0x001fe200000000ff */
[----:B------:R0:W-:Y:S03]  /*8c00*/  @!P1 SYNCS.ARRIVE.TRANS64 RZ, [R18+URZ], R13 ;  /* 0x0000000d12ff99a7 */ /* 0x0001e6000800003f */
[----:B------:R-:W-:-:S13]  /*8c10*/  ISETP.NE.AND P0, PT, R9, 0x2, PT ;  /* 0x000000020900780c */ /* 0x000fda0003f05270 */
[----:B0-----:R-:W-:Y:S05]  /*8c20*/  @P0 BRA `(.L_x_181) ;  /* 0x0000000000040947 */ /* 0x001fea0003800000 */
[----:B------:R-:W-:Y:S01]  /*8c30*/  BPT.TRAP 0x1 ;  /* 0x000000040000795c */ /* 0x000fe20000300000 */
.L_x_181:
[----:B------:R-:W-:Y:S01]  /*8c40*/  LEA R9, R8, UR27, 0x1 ;  /* 0x0000001b08097c11 */ /* 0x000fe2000f8e08ff */
[----:B------:R-:W-:Y:S01]  /*8c50*/  VIADD R6, R6, 0xffffffff ;  /* 0xffffffff06067836 */ /* 0x000fe20000000000 */
[----:B------:R-:W-:Y:S01]  /*8c60*/  R2UR UR11, R8 ;  /* 0x00000000080b72ca */ /* 0x000fe200000e0000 */
[----:B------:R-:W-:Y:S01]  /*8c70*/  UIADD3 UR16, UP0, UR28, 0xf0, URZ ;  /* 0x000000f01c107890 */ /* 0x000fe2000ff1e03f */
[----:B------:R-:W-:Y:S01]  /*8c80*/  R2UR UR22, R20 ;  /* 0x00000000141672ca */ /* 0x000fe200000e0000 */
[----:B------:R-:W-:Y:S01]  /*8c90*/  IMAD.U32 R9, R9, 0x1000, R20 ;  /* 0x0000100009097824 */ /* 0x000fe200078e0014 */
[----:B------:R-:W-:Y:S01]  /*8ca0*/  R2UR UR23, R19 ;  /* 0x00000000131772ca */ /* 0x000fe200000e0000 */
[----:B------:R-:W-:Y:S01]  /*8cb0*/  UIADD3 UR32, UP1, UR28, 0x1f0, URZ ;  /* 0x000001f01c207890 */ /* 0x000fe2000ff3e03f */
[----:B------:R-:W-:Y:S01]  /*8cc0*/  R2UR UR9, R18 ;  /* 0x00000000120972ca */ /* 0x000fe200000e0000 */
[----:B------:R-:W-:Y:S01]  /*8cd0*/  UIADD3.X UR17, URZ, UR29, URZ, UP0, !UPT ;  /* 0x0000001d3f117290 */ /* 0x000fe200087fe43f */
[----:B------:R-:W-:Y:S01]  /*8ce0*/  R2UR UR8, R9 ;  /* 0x00000000090872ca */ /* 0x000fe200000e0000 */
[----:B------:R-:W-:Y:S01]  /*8cf0*/  UPRMT UR20, URZ, 0x5410, UR15 ;  /* 0x000054103f147896 */ /* 0x000fe2000800000f */
[----:B------:R-:W-:Y:S01]  /*8d00*/  R2UR UR10, R21 ;  /* 0x00000000150a72ca */ /* 0x000fe200000e0000 */
[----:B------:R-:W-:Y:S01]  /*8d10*/  VIADD R8, R8, 0x1 ;  /* 0x0000000108087836 */ /* 0x000fe20000000000 */
[----:B------:R-:W-:Y:S01]  /*8d20*/  R2UR UR12, R16 ;  /* 0x00000000100c72ca */ /* 0x000fe200000e0000 */
[----:B------:R-:W-:Y:S01]  /*8d30*/  ULEA UR11, UR11, UR7, 0xb ;  /* 0x000000070b0b7291 */ /* 0x000fe2000f8e583f */
[----:B------:R-:W-:Y:S01]  /*8d40*/  R2UR UR26, R17 ;  /* 0x00000000111a72ca */ /* 0x000fe200000e0000 */
[----:B------:R-:W-:Y:S01]  /*8d50*/  UPRMT UR30, URZ, 0x5410, UR14 ;  /* 0x000054103f1e7896 */ /* 0x000fe2000800000e */
[----:B------:R-:W-:Y:S01]  /*8d60*/  ISETP.GT.AND P1, PT, R6, 0x1, PT ;  /* 0x000000010600780c */ /* 0x000fe20003f24270 */
[----:B------:R-:W-:Y:S01]  /*8d70*/  UIADD3 UR22, UR22, 0x2c280, UR11 ;  /* 0x0002c28016167890 */ /* 0x000fe2000fffe00b */
[----:B------:R-:W-:Y:S01]  /*8d80*/  ISETP.NE.AND P0, PT, R8, 0x16, PT ;  /* 0x000000160800780c */ /* 0x000fe20003f05270 */
[----:B------:R-:W-:Y:S01]  /*8d90*/  UIADD3.X UR33, URZ, UR29, URZ, UP1, !UPT ;  /* 0x0000001d3f217290 */ /* 0x000fe20008ffe43f */
[----:B------:R-:W-:Y:S01]  /*8da0*/  VIADD R21, R21, 0x20 ;  /* 0x0000002015157836 */ /* 0x000fe20000000000 */
[----:B------:R-:W-:Y:S01]  /*8db0*/  UIADD3 UR8, UR8, 0x280, URZ ;  /* 0x0000028008087890 */ /* 0x000fe2000fffe03f */
[----:B------:R-:W-:Y:S01]  /*8dc0*/  SEL R18, RZ, 0x1, P0 ;  /* 0x00000001ff127807 */ /* 0x000fe20000000000 */
[----:B------:R-:W-:Y:S01]  /*8dd0*/  UMOV UR18, 0x0 ;  /* 0x0000000000127882 */ /* 0x000fe20000000000 */
[----:B------:R-:W-:Y:S01]  /*8de0*/  UMOV UR19, 0x10000000 ;  /* 0x1000000000137882 */ /* 0x000fe20000000000 */
[----:B------:R-:W-:Y:S01]  /*8df0*/  UMOV UR11, UR23 ;  /* 0x00000017000b7c82 */ /* 0x000fe20008000000 */
[----:B------:R-:W-:-:S02]  /*8e00*/  LOP3.LUT R7, R7, R18, RZ, 0x3c, !PT ;  /* 0x0000001207077212 */ /* 0x000fc400078e3cff */
[----:B------:R-:W-:Y:S02]  /*8e10*/  SEL R8, R8, RZ, P0 ;  /* 0x000000ff08087207 */ /* 0x000fe40000000000 */
[----:B------:R0:W-:Y:S02]  /*8e20*/  UTMALDG.3D.MULTICAST [UR8], [UR16], UR20, desc[UR18] ;  /* 0x00001208100073b4 */ /* 0x0001e40008011814 */
[----:B0-----:R-:W-:Y:S01]  /*8e30*/  UMOV UR8, UR22 ;  /* 0x0000001600087c82 */ /* 0x001fe20008000000 */
[----:B------:R-:W-:Y:S02]  /*8e40*/  UMOV UR11, UR26 ;  /* 0x0000001a000b7c82 */ /* 0x000fe40008000000 */
[----:B------:R0:W-:Y:S02]  /*8e50*/  UTMALDG.3D.MULTICAST [UR8], [UR32], UR30, desc[UR18] ;  /* 0x00001208200073b4 */ /* 0x0001e4000801181e */
[----:B0-----:R-:W-:Y:S05]  /*8e60*/  @P1 BRA `(.L_x_182) ;  /* 0xfffffffc003c1947 */ /* 0x001fea000383ffff */
.L_x_179:
[----:B------:R-:W-:Y:S05]  /*8e70*/  BSYNC B1 ;  /* 0x0000000000017941 */ /* 0x000fea0003800000 */
.L_x_178:
[----:B------:R-:W-:Y:S01]  /*8e80*/  LOP3.LUT P1, RZ, R14, 0xff, RZ, 0xc0, !PT ;  /* 0x000000ff0eff7812 */ /* 0x000fe2000782c0ff */
[C---:B------:R-:W-:Y:S01]  /*8e90*/  IMAD.IADD R9, R11.reuse, 0x1, R12 ;  /* 0x000000010b097824 */ /* 0x040fe200078e020c */
[----:B------:R-:W-:Y:S01]  /*8ea0*/  ULDC.64 UR8, c[0x0][0x650] ;  /* 0x0001940000087ab9 */ /* 0x000fe20000000a00 */
[----:B------:R-:W-:Y:S01]  /*8eb0*/  ISETP.GE.U32.AND P2, PT, R11, 0x16, PT ;  /* 0x000000160b00780c */ /* 0x000fe20003f46070 */
[----:B------:R-:W-:Y:S01]  /*8ec0*/  BSSY B1, `(.L_x_183) ;  /* 0x0000069000017945 */ /* 0x000fe20003800000 */
[----:B------:R-:W-:Y:S01]  /*8ed0*/  IMAD.MOV.U32 R17, RZ, RZ, -0x1 ;  /* 0xffffffffff117424 */ /* 0x000fe200078e00ff */
[----:B------:R-:W-:Y:S01]  /*8ee0*/  ISETP.GT.U32.AND P0, PT, R9, 0x15, PT ;  /* 0x000000150900780c */ /* 0x000fe20003f04070 */
[----:B------:R-:W-:Y:S01]  /*8ef0*/  IMAD.MOV.U32 R16, RZ, RZ, -0x1 ;  /* 0xffffffffff107424 */ /* 0x000fe200078e00ff */
[----:B------:R-:W-:Y:S02]  /*8f00*/  PRMT R14, RZ, 0x7610, R14 ;  /* 0x00007610ff0e7816 */ /* 0x000fe4000000000e */
[----:B------:R-:W-:-:S03]  /*8f10*/  ISETP.LT.U32.AND P0, PT, R11, 0x16, P0 ;  /* 0x000000160b00780c */ /* 0x000fc60000701070 */
[----:B------:R-:W0:Y:S01]  /*8f20*/  @P1 S2R R7, SR_CgaCtaId ;  /* 0x0000000000071919 */ /* 0x000e220000008800 */
[----:B------:R-:W-:-:S04]  /*8f30*/  @P1 MOV R6, 0x400 ;  /* 0x0000040000061802 */ /* 0x000fc80000000f00 */
[----:B0-----:R-:W-:Y:S01]  /*8f40*/  @P1 LEA R8, R7, R6, 0x18 ;  /* 0x0000000607081211 */ /* 0x001fe200078ec0ff */
[----:B------:R-:W-:Y:S01]  /*8f50*/  IMAD.WIDE.U32 R6, R9, -0x45d1745d, RZ ;  /* 0xba2e8ba309067825 */ /* 0x000fe200078e00ff */
[----:B------:R-:W-:Y:S02]  /*8f60*/  SEL R6, RZ, 0x1, !P0 ;  /* 0x00000001ff067807 */ /* 0x000fe40004000000 */
[----:B------:R0:W-:Y:S01]  /*8f70*/  @P1 SYNCS.ARRIVE.TRANS64.A1T0 RZ, [R8+URZ+0x178], RZ ;  /* 0x000178ff08ff19a7 */ /* 0x0001e2000810003f */
[----:B------:R-:W-:Y:S02]  /*8f80*/  IADD3 R2, P1, R2, UR24, RZ ;  /* 0x0000001802027c10 */ /* 0x000fe4000ff3e0ff */
[----:B------:R-:W-:Y:S01]  /*8f90*/  LOP3.LUT R5, R5, R6, RZ, 0x3c, !PT ;  /* 0x0000000605057212 */ /* 0x000fe200078e3cff */
[----:B------:R-:W-:Y:S01]  /*8fa0*/  IMAD.MOV.U32 R6, RZ, RZ, -0x1 ;  /* 0xffffffffff067424 */ /* 0x000fe200078e00ff */
[----:B------:R-:W-:Y:S02]  /*8fb0*/  IADD3.X R3, R3, UR21, RZ, P1, !PT ;  /* 0x0000001503037c10 */ /* 0x000fe40008ffe4ff */
[----:B------:R-:W-:-:S02]  /*8fc0*/  ISETP.GE.U32.AND P0, PT, R2, UR8, PT ;  /* 0x0000000802007c0c */ /* 0x000fc4000bf06070 */
[----:B0-----:R-:W-:Y:S02]  /*8fd0*/  SHF.R.U32.HI R8, RZ, 0x4, R7 ;  /* 0x00000004ff087819 */ /* 0x001fe40000011607 */
[----:B------:R-:W-:Y:S02]  /*8fe0*/  ISETP.GE.U32.AND.EX P0, PT, R3, UR9, PT, P0 ;  /* 0x0000000903007c0c */ /* 0x000fe4000bf06100 */
[----:B------:R-:W-:Y:S01]  /*8ff0*/  @P2 LOP3.LUT R5, R5, 0x1, R8, 0x78, !PT ;  /* 0x0000000105052812 */ /* 0x000fe200078e7808 */
[----:B------:R-:W-:Y:S01]  /*9000*/  IMAD R12, R8, -0x16, R9 ;  /* 0xffffffea080c7824 */ /* 0x000fe200078e0209 */
[----:B------:R-:W-:-:S09]  /*9010*/  PRMT R7, RZ, 0x7610, R7 ;  /* 0x00007610ff077816 */ /* 0x000fd20000000007 */
[----:B------:R-:W-:Y:S05]  /*9020*/  @P0 BRA `(.L_x_184) ;  /* 0x0000000400480947 */ /* 0x000fea0003800000 */
[----:B------:R-:W0:Y:S01]  /*9030*/  S2R R17, SR_CTAID.X ;  /* 0x0000000000117919 */ /* 0x000e220000002500 */
[----:B------:R-:W-:Y:S01]  /*9040*/  ULDC.64 UR8, c[0x0][0x628] ;  /* 0x00018a0000087ab9 */ /* 0x000fe20000000a00 */
[----:B------:R-:W1:Y:S01]  /*9050*/  LDC R18, c[0x0][0x144] ;  /* 0x00005100ff127b82 */ /* 0x000e620000000800 */
[----:B------:R-:W-:Y:S01]  /*9060*/  ISETP.NE.U32.AND P0, PT, RZ, UR8, PT ;  /* 0x00000008ff007c0c */ /* 0x000fe2000bf05070 */
[----:B------:R-:W2:Y:S01]  /*9070*/  S2R R13, SR_CTAID.Y ;  /* 0x00000000000d7919 */ /* 0x000ea20000002600 */
[----:B------:R-:W-:Y:S01]  /*9080*/  ULDC UR10, c[0x0][0x150] ;  /* 0x00005400000a7ab9 */ /* 0x000fe20000000800 */
[----:B------:R-:W-:Y:S01]  /*9090*/  ULDC UR11, c[0x0][0x630] ;  /* 0x00018c00000b7ab9 */ /* 0x000fe20000000800 */
[----:B------:R-:W-:Y:S01]  /*90a0*/  ISETP.NE.AND.EX P0, PT, RZ, UR9, PT, P0 ;  /* 0x00000009ff007c0c */ /* 0x000fe2000bf05300 */
[----:B------:R-:W-:Y:S01]  /*90b0*/  IMAD.MOV.U32 R6, RZ, RZ, R2 ;  /* 0x000000ffff067224 */ /* 0x000fe200078e0002 */
[----:B0-----:R-:W-:-:S05]  /*90c0*/  I2FP.F32.U32 R7, R17 ;  /* 0x0000001100077245 */ /* 0x001fca0000201000 */
[----:B------:R-:W-:Y:S01]  /*90d0*/  FMUL R20, R7, UR10 ;  /* 0x0000000a07147c20 */ /* 0x000fe20008400000 */
[----:B------:R-:W-:-:S05]  /*90e0*/  IMAD.MOV.U32 R7, RZ, RZ, R3 ;  /* 0x000000ffff077224 */ /* 0x000fca00078e0003 */
[----:B--2---:R-:W-:Y:S05]  /*90f0*/  @!P0 BRA `(.L_x_185) ;  /* 0x0000000000288947 */ /* 0x004fea0003800000 */
[----:B------:R-:W-:Y:S02]  /*9100*/  ULDC UR10, c[0x0][0x634] ;  /* 0x00018d00000a7ab9 */ /* 0x000fe40000000800 */
[----:B------:R-:W-:-:S05]  /*9110*/  IADD3 R7, P0, R2, UR10, RZ ;  /* 0x0000000a02077c10 */ /* 0x000fca000ff1e0ff */
[----:B------:R-:W-:-:S04]  /*9120*/  IMAD.X R19, RZ, RZ, R3, P0 ;  /* 0x000000ffff137224 */ /* 0x000fc800000e0603 */
[----:B------:R-:W-:-:S04]  /*9130*/  IMAD.WIDE.U32 R8, R19, UR8, RZ ;  /* 0x0000000813087c25 */ /* 0x000fc8000f8e00ff */
[----:B------:R-:W-:-:S04]  /*9140*/  IMAD.WIDE.U32 R8, P0, R7, UR9, R8 ;  /* 0x0000000907087c25 */ /* 0x000fc8000f800008 */
[----:B------:R-:W-:-:S04]  /*9150*/  IMAD.WIDE.U32 R6, R7, UR8, RZ ;  /* 0x0000000807067c25 */ /* 0x000fc8000f8e00ff */
[----:B------:R-:W-:Y:S01]  /*9160*/  IMAD.MOV.U32 R6, RZ, RZ, R9 ;  /* 0x000000ffff067224 */ /* 0x000fe200078e0009 */
[----:B------:R-:W-:Y:S01]  /*9170*/  IADD3 RZ, P1, R7, R8, RZ ;  /* 0x0000000807ff7210 */ /* 0x000fe20007f3e0ff */
[----:B------:R-:W-:-:S04]  /*9180*/  IMAD.X R7, RZ, RZ, RZ, P0 ;  /* 0x000000ffff077224 */ /* 0x000fc800000e06ff */
[----:B------:R-:W-:-:S08]  /*9190*/  IMAD.WIDE.U32.X R6, R19, UR9, R6, P1 ;  /* 0x0000000913067c25 */ /* 0x000fd000088e0406 */
.L_x_185:
[--C-:B------:R-:W-:Y:S01]  /*91a0*/  SHF.R.U64 R16, R6, UR11, R7.reuse ;  /* 0x0000000b06107c19 */ /* 0x100fe20008001207 */
[----:B------:R-:W0:Y:S01]  /*91b0*/  F2I.U32.TRUNC.NTZ R20, R20 ;  /* 0x0000001400147305 */ /* 0x000e22000020f000 */
[----:B------:R-:W-:Y:S01]  /*91c0*/  SHF.R.U32.HI R6, RZ, UR11, R7 ;  /* 0x0000000bff067c19 */ /* 0x000fe20008011607 */
[----:B------:R-:W-:Y:S01]  /*91d0*/  ULDC.64 UR8, c[0x0][0x620] ;  /* 0x0001880000087ab9 */ /* 0x000fe20000000a00 */
[----:B------:R-:W-:Y:S01]  /*91e0*/  IADD3 R9, P0, RZ, -R16, RZ ;  /* 0x80000010ff097210 */ /* 0x000fe20007f1e0ff */
[----:B------:R-:W-:-:S04]  /*91f0*/  ULDC.64 UR10, c[0x0][0x640] ;  /* 0x00019000000a7ab9 */ /* 0x000fc80000000a00 */
[----:B------:R-:W-:Y:S01]  /*9200*/  IMAD.X R6, RZ, RZ, ~R6, P0 ;  /* 0x000000ffff067224 */ /* 0x000fe200000e0e06 */
[----:B------:R-:W-:-:S03]  /*9210*/  ISETP.NE.U32.AND P0, PT, RZ, UR10, PT ;  /* 0x0000000aff007c0c */ /* 0x000fc6000bf05070 */
[----:B------:R-:W-:Y:S01]  /*9220*/  IMAD R8, R6, UR8, RZ ;  /* 0x0000000806087c24 */ /* 0x000fe2000f8e02ff */
[----:B------:R-:W-:Y:S01]  /*9230*/  ISETP.NE.AND.EX P0, PT, RZ, UR11, PT, P0 ;  /* 0x0000000bff007c0c */ /* 0x000fe2000bf05300 */
[----:B------:R-:W-:Y:S01]  /*9240*/  IMAD.WIDE.U32 R6, R9, UR8, R2 ;  /* 0x0000000809067c25 */ /* 0x000fe2000f8e0002 */
[----:B------:R-:W-:-:S03]  /*9250*/  ULDC UR8, c[0x0][0x618] ;  /* 0x0001860000087ab9 */ /* 0x000fc60000000800 */
[----:B------:R-:W-:Y:S01]  /*9260*/  IMAD R9, R9, UR9, R8 ;  /* 0x0000000909097c24 */ /* 0x000fe2000f8e0208 */
[----:B------:R-:W-:Y:S01]  /*9270*/  ULDC UR9, c[0x0][0x154] ;  /* 0x0000550000097ab9 */ /* 0x000fe20000000800 */
[----:B0-----:R-:W-:Y:S02]  /*9280*/  IMAD.MOV R8, RZ, RZ, -R20 ;  /* 0x000000ffff087224 */ /* 0x001fe400078e0a14 */
[----:B------:R-:W-:Y:S01]  /*9290*/  IMAD.IADD R7, R7, 0x1, R9 ;  /* 0x0000000107077824 */ /* 0x000fe200078e0209 */
[----:B------:R-:W0:Y:S01]  /*92a0*/  LDC R20, c[0x0][0x148] ;  /* 0x00005200ff147b82 */ /* 0x000e220000000800 */
[----:B-1----:R-:W-:Y:S01]  /*92b0*/  IMAD R17, R18, R8, R17 ;  /* 0x0000000812117224 */ /* 0x002fe200078e0211 */
[----:B------:R-:W-:Y:S02]  /*92c0*/  I2FP.F32.U32 R8, R13 ;  /* 0x0000000d00087245 */ /* 0x000fe40000201000 */
[--C-:B------:R-:W-:Y:S02]  /*92d0*/  SHF.R.U64 R18, R6, UR8, R7.reuse ;  /* 0x0000000806127c19 */ /* 0x100fe40008001207 */
[----:B------:R-:W-:Y:S01]  /*92e0*/  SHF.R.U32.HI R7, RZ, UR8, R7 ;  /* 0x00000008ff077c19 */ /* 0x000fe20008011607 */
[----:B------:R-:W-:Y:S01]  /*92f0*/  FMUL R8, R8, UR9 ;  /* 0x0000000908087c20 */ /* 0x000fe20008400000 */
[----:B------:R-:W-:-:S02]  /*9300*/  ULDC UR8, c[0x0][0x608] ;  /* 0x0001820000087ab9 */ /* 0x000fc40000000800 */
[--C-:B------:R-:W-:Y:S01]  /*9310*/  SHF.R.U64 R22, R18, UR8, R7.reuse ;  /* 0x0000000812167c19 */ /* 0x100fe20008001207 */
[----:B------:R1:W2:Y:S01]  /*9320*/  F2I.U32.TRUNC.NTZ R23, R8 ;  /* 0x0000000800177305 */ /* 0x0002a2000020f000 */
[----:B------:R-:W-:Y:S01]  /*9330*/  SHF.R.U32.HI R7, RZ, UR8, R7 ;  /* 0x00000008ff077c19 */ /* 0x000fe20008011607 */
[----:B------:R-:W-:-:S03]  /*9340*/  ULDC UR8, c[0x0][0x658] ;  /* 0x0001960000087ab9 */ /* 0x000fc60000000800 */
[--C-:B------:R-:W-:Y:S02]  /*9350*/  SHF.R.U64 R19, R22, UR8, R7.reuse ;  /* 0x0000000816137c19 */ /* 0x100fe40008001207 */
[----:B------:R-:W-:-:S03]  /*9360*/  SHF.R.U32.HI R21, RZ, UR8, R7 ;  /* 0x00000008ff157c19 */ /* 0x000fc60008011607 */
[----:B------:R-:W-:Y:S02]  /*9370*/  IMAD.MOV.U32 R6, RZ, RZ, R19 ;  /* 0x000000ffff067224 */ /* 0x000fe400078e0013 */
[----:B------:R-:W-:Y:S01]  /*9380*/  IMAD.MOV.U32 R7, RZ, RZ, R21 ;  /* 0x000000ffff077224 */ /* 0x000fe200078e0015 */
[----:B-1----:R-:W-:Y:S06]  /*9390*/  @!P0 BRA `(.L_x_186) ;  /* 0x0000000000288947 */ /* 0x002fec0003800000 */
        /* <DEDUP_REMOVED lines=10> */
.L_x_186:
[----:B------:R-:W-:Y:S01]  /*9440*/  ULDC UR8, c[0x0][0x648] ;  /* 0x0001920000087ab9 */ /* 0x000fe20000000800 */
[----:B--2---:R-:W-:Y:S01]  /*9450*/  IMAD.MOV R23, RZ, RZ, -R23 ;  /* 0x000000ffff177224 */ /* 0x004fe200078e0a17 */
[----:B------:R-:W-:Y:S01]  /*9460*/  SHF.R.U64 R7, R6, UR8, R7 ;  /* 0x0000000806077c19 */ /* 0x000fe20008001207 */
[----:B------:R-:W-:Y:S01]  /*9470*/  ULDC UR8, c[0x0][0x638] ;  /* 0x00018e0000087ab9 */ /* 0x000fe20000000800 */
[----:B------:R-:W-:Y:S01]  /*9480*/  LOP3.LUT R6, R22, UR13, RZ, 0xc0, !PT ;  /* 0x0000000d16067c12 */ /* 0x000fe2000f8ec0ff */
[----:B0-----:R-:W-:Y:S01]  /*9490*/  @P3 IMAD R17, R20, R23, R13 ;  /* 0x0000001714113224 */ /* 0x001fe200078e020d */
[----:B------:R-:W-:Y:S01]  /*94a0*/  LOP3.LUT R18, R18, UR4, RZ, 0xc0, !PT ;  /* 0x0000000412127c12 */ /* 0x000fe2000f8ec0ff */
[----:B------:R-:W-:Y:S01]  /*94b0*/  IMAD.MOV R8, RZ, RZ, -R7 ;  /* 0x000000ffff087224 */ /* 0x000fe200078e0a07 */
[----:B------:R-:W-:Y:S01]  /*94c0*/  ULDC UR9, c[0x0][0x610] ;  /* 0x0001840000097ab9 */ /* 0x000fe20000000800 */
[----:B------:R-:W-:Y:S02]  /*94d0*/  IMAD R6, R7, UR5, R6 ;  /* 0x0000000507067c24 */ /* 0x000fe4000f8e0206 */
[----:B------:R-:W-:Y:S01]  /*94e0*/  IMAD R19, R8, UR8, R19 ;  /* 0x0000000808137c24 */ /* 0x000fe2000f8e0213 */
[----:B------:R-:W-:Y:S01]  /*94f0*/  ULDC UR8, c[0x0][0x600] ;  /* 0x0001800000087ab9 */ /* 0x000fe20000000800 */
[----:B------:R-:W-:-:S02]  /*9500*/  IMAD R6, R6, UR9, R17 ;  /* 0x0000000906067c24 */ /* 0x000fc4000f8e0211 */
[----:B------:R-:W-:Y:S02]  /*9510*/  IMAD R19, R19, UR8, R18 ;  /* 0x0000000813137c24 */ /* 0x000fe4000f8e0212 */
[----:B------:R-:W-:-:S03]  /*9520*/  IMAD.MOV.U32 R7, RZ, RZ, 0x1 ;  /* 0x00000001ff077424 */ /* 0x000fc600078e00ff */
[----:B------:R-:W-:Y:S02]  /*9530*/  SEL R17, R19, R6, !P3 ;  /* 0x0000000613117207 */ /* 0x000fe40005800000 */
[----:B------:R-:W-:-:S07]  /*9540*/  SEL R6, R6, R19, !P3 ;  /* 0x0000001306067207 */ /* 0x000fce0005800000 */
.L_x_184:
[----:B------:R-:W-:Y:S05]  /*9550*/  BSYNC B1 ;  /* 0x0000000000017941 */ /* 0x000fea0003800000 */
.L_x_183:
[----:B------:R-:W-:-:S13]  /*9560*/  LOP3.LUT P0, RZ, R7, 0xff, RZ, 0xc0, !PT ;  /* 0x000000ff07ff7812 */ /* 0x000fda000780c0ff */
[----:B------:R-:W-:Y:S05]  /*9570*/  @P0 BRA `(.L_x_187) ;  /* 0xfffffff400400947 */ /* 0x000fea000383ffff */
[----:B------:R-:W-:Y:S05]  /*9580*/  BSYNC B0 ;  /* 0x0000000000007941 */ /* 0x000fea0003800000 */
.L_x_176:
[----:B------:R-:W-:-:S03]  /*9590*/  UMOV UR8, 0xffffffff ;  /* 0xffffffff00087882 */ /* 0x000fc60000000000 */
[----:B------:R-:W-:Y:S05]  /*95a0*/  BRA.DIV UR8, `(.L_x_188) ;  /* 0x0000000e08a47947 */ /* 0x000fea000b800000 */
[----:B------:R-:W-:-:S13]  /*95b0*/  ELECT P0, URZ, PT ;  /* 0x00000000003f782f */ /* 0x000fda0003800000 */
.L_x_220:
[----:B------:R-:W-:Y:S04]  /*95c0*/  BSSY B0, `(.L_x_189) ;  /* 0x00000cd000007945 */ /* 0x000fe80003800000 */
[----:B------:R-:W-:Y:S05]  /*95d0*/  @!P0 BRA `(.L_x_190) ;  /* 0x0000000c002c8947 */ /* 0x000fea0003800000 */
[----:B------:R-:W-:-:S04]  /*95e0*/  LOP3.LUT R4, R4, 0x2, RZ, 0xfc, !PT ;  /* 0x0000000204047812 */ /* 0x000fc800078efcff */
[----:B------:R-:W-:-:S13]  /*95f0*/  ISETP.NE.AND P0, PT, R4, 0x3, PT ;  /* 0x000000030400780c */ /* 0x000fda0003f05270 */
[----:B------:R-:W-:Y:S05]  /*9600*/  @!P0 BRA `(.L_x_191) ;  /* 0x0000000000048947 */ /* 0x000fea0003800000 */
[----:B------:R-:W-:Y:S01]  /*9610*/  BPT.TRAP 0x1 ;  /* 0x000000040000795c */ /* 0x000fe20000300000 */
.L_x_191:
[----:B------:R-:W0:Y:S01]  /*9620*/  S2R R3, SR_CgaCtaId ;  /* 0x0000000000037919 */ /* 0x000e220000008800 */
[----:B------:R-:W-:Y:S02]  /*9630*/  MOV R0, 0x400 ;  /* 0x0000040000007802 */ /* 0x000fe40000000f00 */
[----:B------:R-:W-:Y:S02]  /*9640*/  SHF.L.U32 R2, R5, 0x1f, RZ ;  /* 0x0000001f05027819 */ /* 0x000fe400000006ff */
[----:B0-----:R-:W-:-:S05]  /*9650*/  LEA R3, R3, R0, 0x18 ;  /* 0x0000000003037211 */ /* 0x001fca00078ec0ff */
[----:B------:R-:W-:-:S04]  /*9660*/  VIADD R3, R3, 0xb0 ;  /* 0x000000b003037836 */ /* 0x000fc80000000000 */
[C---:B------:R-:W-:Y:S02]  /*9670*/  IMAD R7, R12.reuse, 0x8, R3 ;  /* 0x000000080c077824 */ /* 0x040fe400078e0203 */
[----:B------:R-:W-:Y:S02]  /*9680*/  VIADD R12, R12, 0x1 ;  /* 0x000000010c0c7836 */ /* 0x000fe40000000000 */
[----:B------:R-:W0:Y:S03]  /*9690*/  SYNCS.PHASECHK.TRANS64.TRYWAIT P0, [R7+URZ], R2 ;  /* 0x00000002070075a7 */ /* 0x000e26000800017f */
[----:B------:R-:W-:-:S04]  /*96a0*/  ISETP.NE.AND P1, PT, R12, 0x16, PT ;  /* 0x000000160c00780c */ /* 0x000fc80003f25270 */
[----:B------:R-:W-:Y:S02]  /*96b0*/  SEL R0, RZ, 0x1, P1 ;  /* 0x00000001ff007807 */ /* 0x000fe40000800000 */
[----:B------:R-:W-:Y:S02]  /*96c0*/  SEL R12, R12, RZ, P1 ;  /* 0x000000ff0c0c7207 */ /* 0x000fe40000800000 */
[----:B------:R-:W-:-:S03]  /*96d0*/  LOP3.LUT R5, R5, R0, RZ, 0x3c, !PT ;  /* 0x0000000005057212 */ /* 0x000fc600078e3cff */
[----:B------:R-:W-:Y:S01]  /*96e0*/  IMAD R9, R12, 0x8, R3 ;  /* 0x000000080c097824 */ /* 0x000fe200078e0203 */
[----:B------:R-:W-:Y:S01]  /*96f0*/  SHF.L.U32 R4, R5, 0x1f, RZ ;  /* 0x0000001f05047819 */ /* 0x000fe200000006ff */
[----:B0-----:R-:W-:Y:S06]  /*9700*/  @!P0 BRA `(.L_x_192) ;  /* 0x0000000c006c8947 */ /* 0x001fec0003800000 */
.L_x_221:
[----:B------:R-:W1:Y:S01]  /*9710*/  SYNCS.PHASECHK.TRANS64.TRYWAIT P0, [R9+URZ], R4 ;  /* 0x00000004090075a7 */ /* 0x000e62000800017f */
[----:B------:R-:W-:-:S05]  /*9720*/  VIADD R0, R12, 0x1 ;  /* 0x000000010c007836 */ /* 0x000fca0000000000 */
[----:B------:R-:W-:-:S04]  /*9730*/  ISETP.NE.AND P1, PT, R0, 0x16, PT ;  /* 0x000000160000780c */ /* 0x000fc80003f25270 */
[----:B0-----:R-:W-:Y:S02]  /*9740*/  SEL R2, RZ, 0x1, P1 ;  /* 0x00000001ff027807 */ /* 0x001fe40000800000 */
[----:B------:R-:W-:Y:S02]  /*9750*/  SEL R0, R0, RZ, P1 ;  /* 0x000000ff00007207 */ /* 0x000fe40000800000 */
[----:B------:R-:W-:-:S03]  /*9760*/  LOP3.LUT R7, R5, R2, RZ, 0x3c, !PT ;  /* 0x0000000205077212 */ /* 0x000fc600078e3cff */
[----:B------:R-:W-:Y:S01]  /*9770*/  IMAD R6, R0, 0x8, R3 ;  /* 0x0000000800067824 */ /* 0x000fe200078e0203 */
[----:B------:R-:W-:Y:S01]  /*9780*/  SHF.L.U32 R5, R7, 0x1f, RZ ;  /* 0x0000001f07057819 */ /* 0x000fe200000006ff */
[----:B-1----:R-:W-:Y:S06]  /*9790*/  @!P0 BRA `(.L_x_193) ;  /* 0x0000000c005c8947 */ /* 0x002fec0003800000 */
.L_x_222:
[----:B------:R-:W1:Y:S01]  /*97a0*/  SYNCS.PHASECHK.TRANS64.TRYWAIT P0, [R6+URZ], R5 ;  /* 0x00000005060075a7 */ /* 0x000e62000800017f */
[----:B------:R-:W-:-:S05]  /*97b0*/  VIADD R0, R0, 0x1 ;  /* 0x0000000100007836 */ /* 0x000fca0000000000 */
[----:B------:R-:W-:-:S04]  /*97c0*/  ISETP.NE.AND P1, PT, R0, 0x16, PT ;  /* 0x000000160000780c */ /* 0x000fc80003f25270 */
[----:B------:R-:W-:Y:S02]  /*97d0*/  SEL R2, RZ, 0x1, P1 ;  /* 0x00000001ff027807 */ /* 0x000fe40000800000 */
[----:B------:R-:W-:Y:S02]  /*97e0*/  SEL R0, R0, RZ, P1 ;  /* 0x000000ff00007207 */ /* 0x000fe40000800000 */
[----:B------:R-:W-:-:S03]  /*97f0*/  LOP3.LUT R7, R7, R2, RZ, 0x3c, !PT ;  /* 0x0000000207077212 */ /* 0x000fc600078e3cff */
[----:B0-----:R-:W-:Y:S01]  /*9800*/  IMAD R9, R0, 0x8, R3 ;  /* 0x0000000800097824 */ /* 0x001fe200078e0203 */
[----:B------:R-:W-:Y:S01]  /*9810*/  SHF.L.U32 R4, R7, 0x1f, RZ ;  /* 0x0000001f07047819 */ /* 0x000fe200000006ff */
[----:B-1----:R-:W-:Y:S06]  /*9820*/  @!P0 BRA `(.L_x_194) ;  /* 0x0000000c004c8947 */ /* 0x002fec0003800000 */
.L_x_223:
        /* <DEDUP_REMOVED lines=9> */
.L_x_224:
        /* <DEDUP_REMOVED lines=9> */
.L_x_225:
        /* <DEDUP_REMOVED lines=9> */
.L_x_226:
        /* <DEDUP_REMOVED lines=9> */
.L_x_227:
        /* <DEDUP_REMOVED lines=9> */
.L_x_228:
        /* <DEDUP_REMOVED lines=9> */
.L_x_229:
        /* <DEDUP_REMOVED lines=9> */
.L_x_230:
        /* <DEDUP_REMOVED lines=9> */
.L_x_231:
        /* <DEDUP_REMOVED lines=9> */
.L_x_232:
        /* <DEDUP_REMOVED lines=9> */
.L_x_233:
        /* <DEDUP_REMOVED lines=9> */
.L_x_234:
        /* <DEDUP_REMOVED lines=9> */
.L_x_235:
        /* <DEDUP_REMOVED lines=9> */
.L_x_236:
        /* <DEDUP_REMOVED lines=9> */
.L_x_237:
        /* <DEDUP_REMOVED lines=9> */
.L_x_238:
        /* <DEDUP_REMOVED lines=9> */
.L_x_239:
        /* <DEDUP_REMOVED lines=9> */
.L_x_240:
[----:B------:R-:W1:Y:S01]  /*a1c0*/  SYNCS.PHASECHK.TRANS64.TRYWAIT P0, [R6+URZ], R5 ;  /* 0x00000005060075a7 */ /* 0x000e62000800017f */
[----:B------:R-:W-:-:S05]  /*a1d0*/  VIADD R0, R0, 0x1 ;  /* 0x0000000100007836 */ /* 0x000fca0000000000 */
[----:B------:R-:W-:-:S04]  /*a1e0*/  ISETP.NE.AND P1, PT, R0, 0x16, PT ;  /* 0x000000160000780c */ /* 0x000fc80003f25270 */
[----:B------:R-:W-:Y:S02]  /*a1f0*/  SEL R2, RZ, 0x1, P1 ;  /* 0x00000001ff027807 */ /* 0x000fe40000800000 */
[----:B------:R-:W-:Y:S02]  /*a200*/  SEL R0, R0, RZ, P1 ;  /* 0x000000ff00007207 */ /* 0x000fe40000800000 */
[----:B------:R-:W-:Y:S01]  /*a210*/  LOP3.LUT R2, R7, R2, RZ, 0x3c, !PT ;  /* 0x0000000207027212 */ /* 0x000fe200078e3cff */
[----:B-1----:R-:W-:Y:S06]  /*a220*/  @!P0 BRA `(.L_x_212) ;  /* 0x0000000800348947 */ /* 0x002fec0003800000 */
.L_x_241:
[----:B------:R-:W-:Y:S01]  /*a230*/  IMAD R3, R0, 0x8, R3 ;  /* 0x0000000800037824 */ /* 0x000fe200078e0203 */
[----:B------:R-:W-:-:S07]  /*a240*/  SHF.L.U32 R0, R2, 0x1f, RZ ;  /* 0x0000001f02007819 */ /* 0x000fce00000006ff */
.L_x_213:
[----:B--2---:R2:W3:Y:S02]  /*a250*/  SYNCS.PHASECHK.TRANS64.TRYWAIT P0, [R3+URZ], R0 ;  /* 0x00000000030075a7 */ /* 0x0044e4000800017f */
[----:B---3--:R-:W-:Y:S05]  /*a260*/  @!P0 NANOSLEEP.SYNCS 0x989680 ;  /* 0x009896800000895d */ /* 0x008fea0003900000 */
[----:B------:R-:W3:Y:S02]  /*a270*/  @!P0 SYNCS.PHASECHK.TRANS64 P0, [R3+URZ], R0 ;  /* 0x00000000030085a7 */ /* 0x000ee4000800007f */
[----:B---3--:R-:W-:Y:S05]  /*a280*/  @!P0 BRA `(.L_x_213) ;  /* 0xfffffffc00f08947 */ /* 0x008fea000383ffff */
.L_x_190:
[----:B------:R-:W-:Y:S05]  /*a290*/  BSYNC B0 ;  /* 0x0000000000007941 */ /* 0x000fea0003800000 */
.L_x_189:
[----:B------:R-:W-:Y:S05]  /*a2a0*/  EXIT ;  /* 0x000000000000794d */ /* 0x000fea0003800000 */
.L_x_22:
[----:B-1----:R-:W-:-:S04]  /*a2b0*/  IMAD.U32 R13, RZ, RZ, UR7 ;  /* 0x00000007ff0d7e24 */ /* 0x002fc8000f8e00ff */
[----:B------:R1:W4:Y:S03]  /*a2c0*/  SYNCS.PHASECHK.TRANS64.TRYWAIT P0, [R13+URZ], R12 ;  /* 0x0000000c0d0075a7 */ /* 0x000326000800017f */
[----:B----4-:R-:W-:Y:S05]  /*a2d0*/  @!P0 NANOSLEEP.SYNCS 0x989680 ;  /* 0x009896800000895d */ /* 0x010fea0003900000 */
[----:B------:R-:W4:Y:S02]  /*a2e0*/  @!P0 SYNCS.PHASECHK.TRANS64 P0, [R13+URZ], R12 ;  /* 0x0000000c0d0085a7 */ /* 0x000f24000800007f */
[----:B----4-:R-:W-:Y:S05]  /*a2f0*/  @!P0 BRA `(.L_x_22) ;  /* 0xfffffffc00ec8947 */ /* 0x010fea000383ffff */
[----:B------:R-:W-:Y:S05]  /*a300*/  BRA `(.L_x_21) ;  /* 0xffffff7400e07947 */ /* 0x000fea000383ffff */
.L_x_28:
[----:B-1----:R-:W-:-:S04]  /*a310*/  IMAD.U32 R15, RZ, RZ, UR12 ;  /* 0x0000000cff0f7e24 */ /* 0x002fc8000f8e00ff */
[----:B------:R1:W4:Y:S03]  /*a320*/  SYNCS.PHASECHK.TRANS64.TRYWAIT P0, [R15+URZ], R14 ;  /* 0x0000000e0f0075a7 */ /* 0x000326000800017f */
[----:B----4-:R-:W-:Y:S05]  /*a330*/  @!P0 NANOSLEEP.SYNCS 0x989680 ;  /* 0x009896800000895d */ /* 0x010fea0003900000 */
[----:B------:R-:W4:Y:S02]  /*a340*/  @!P0 SYNCS.PHASECHK.TRANS64 P0, [R15+URZ], R14 ;  /* 0x0000000e0f0085a7 */ /* 0x000f24000800007f */
[----:B----4-:R-:W-:Y:S05]  /*a350*/  @!P0 BRA `(.L_x_28) ;  /* 0xfffffffc00ec8947 */ /* 0x010fea000383ffff */
[----:B------:R-:W-:Y:S05]  /*a360*/  BRA `(.L_x_27) ;  /* 0xffffff80001c7947 */ /* 0x000fea000383ffff */
.L_x_177:
[----:B------:R-:W-:Y:S01]  /*a370*/  BSSY B1, `(.L_x_214) ;  /* 0x0000006000017945 */ /* 0x000fe20003800000 */
[----:B------:R-:W-:-:S07]  /*a380*/  IMAD.MOV.U32 R7, RZ, RZ, -0x1 ;  /* 0xffffffffff077424 */ /* 0x000fce00078e00ff */
[----:B------:R-:W-:Y:S05]  /*a390*/  WARPSYNC.COLLECTIVE R7, `(.L_x_215) ;  /* 0x00000000070c7348 */ /* 0x000fea0003c00000 */
[----:B------:R-:W-:Y:S02]  /*a3a0*/  ELECT P0, UR62, PT ;  /* 0x00000000003e782f */ /* 0x000fe40003800000 */
[----:B------:R-:W-:Y:S01]  /*a3b0*/  MOV R7, UR62 ;  /* 0x0000003e00077c02 */ /* 0x000fe20008000f00 */
[----:B------:R-:W-:Y:S10]  /*a3c0*/  ENDCOLLECTIVE ;  /* 0x000000000000791b */ /* 0x000ff40003800000 */
.L_x_215:
[----:B------:R-:W-:Y:S05]  /*a3d0*/  BSYNC B1 ;  /* 0x0000000000017941 */ /* 0x000fea0003800000 */
.L_x_214:
[----:B------:R-:W-:Y:S05]  /*a3e0*/  BRA `(.L_x_216) ;  /* 0xffffffe400b07947 */ /* 0x000fea000383ffff */
.L_x_180:
[----:B0-----:R0:W1:Y:S02]  /*a3f0*/  SYNCS.PHASECHK.TRANS64.TRYWAIT P0, [R18+URZ+0xb0], R9 ;  /* 0x0000b009120075a7 */ /* 0x001064000800017f */
[----:B-1----:R-:W-:Y:S05]  /*a400*/  @!P0 NANOSLEEP.SYNCS 0x989680 ;  /* 0x009896800000895d */ /* 0x002fea0003900000 */
[----:B------:R-:W1:Y:S02]  /*a410*/  @!P0 SYNCS.PHASECHK.TRANS64 P0, [R18+URZ+0xb0], R9 ;  /* 0x0000b009120085a7 */ /* 0x000e64000800007f */
[----:B-1----:R-:W-:Y:S05]  /*a420*/  @!P0 BRA `(.L_x_180) ;  /* 0xfffffffc00f08947 */ /* 0x002fea000383ffff */
[----:B------:R-:W-:Y:S05]  /*a430*/  BRA `(.L_x_217) ;  /* 0xffffffe400ec7947 */ /* 0x000fea000383ffff */
.L_x_188:
[----:B------:R-:W-:Y:S01]  /*a440*/  BSSY B0, `(.L_x_218) ;  /* 0x0000006000007945 */ /* 0x000fe20003800000 */
[----:B------:R-:W-:-:S07]  /*a450*/  IMAD.MOV.U32 R7, RZ, RZ, -0x1 ;  /* 0xffffffffff077424 */ /* 0x000fce00078e00ff */
[----:B------:R-:W-:Y:S05]  /*a460*/  WARPSYNC.COLLECTIVE R7, `(.L_x_219) ;  /* 0x00000000070c7348 */ /* 0x000fea0003c00000 */
[----:B------:R-:W-:Y:S02]  /*a470*/  ELECT P0, UR62, PT ;  /* 0x00000000003e782f */ /* 0x000fe40003800000 */
[----:B------:R-:W-:Y:S01]  /*a480*/  MOV R7, UR62 ;  /* 0x0000003e00077c02 */ /* 0x000fe20008000f00 */
[----:B------:R-:W-:Y:S10]  /*a490*/  ENDCOLLECTIVE ;  /* 0x000000000000791b */ /* 0x000ff40003800000 */
.L_x_219:
[----:B------:R-:W-:Y:S05]  /*a4a0*/  BSYNC B0 ;  /* 0x0000000000007941 */ /* 0x000fea0003800000 */
.L_x_218:
[----:B------:R-:W-:Y:S05]  /*a4b0*/  BRA `(.L_x_220) ;  /* 0xfffffff000407947 */ /* 0x000fea000383ffff */
.L_x_192:
[----:B0-----:R0:W1:Y:S02]  /*a4c0*/  SYNCS.PHASECHK.TRANS64.TRYWAIT P0, [R7+URZ], R2 ;  /* 0x00000002070075a7 */ /* 0x001064000800017f */
[----:B-1----:R-:W-:Y:S05]  /*a4d0*/  @!P0 NANOSLEEP.SYNCS 0x989680 ;  /* 0x009896800000895d */ /* 0x002fea0003900000 */
[----:B------:R-:W1:Y:S02]  /*a4e0*/  @!P0 SYNCS.PHASECHK.TRANS64 P0, [R7+URZ], R2 ;  /* 0x00000002070085a7 */ /* 0x000e64000800007f */
[----:B-1----:R-:W-:Y:S05]  /*a4f0*/  @!P0 BRA `(.L_x_192) ;  /* 0xfffffffc00f08947 */ /* 0x002fea000383ffff */
[----:B------:R-:W-:Y:S05]  /*a500*/  BRA `(.L_x_221) ;  /* 0xfffffff000807947 */ /* 0x000fea000383ffff */
.L_x_193:
[----:B0-----:R0:W1:Y:S02]  /*a510*/  SYNCS.PHASECHK.TRANS64.TRYWAIT P0, [R9+URZ], R4 ;  /* 0x00000004090075a7 */ /* 0x001064000800017f */
[----:B-1----:R-:W-:Y:S05]  /*a520*/  @!P0 NANOSLEEP.SYNCS 0x989680 ;  /* 0x009896800000895d */ /* 0x002fea0003900000 */
[----:B------:R-:W1:Y:S02]  /*a530*/  @!P0 SYNCS.PHASECHK.TRANS64 P0, [R9+URZ], R4 ;  /* 0x00000004090085a7 */ /* 0x000e64000800007f */
[----:B-1----:R-:W-:Y:S05]  /*a540*/  @!P0 BRA `(.L_x_193) ;  /* 0xfffffffc00f08947 */ /* 0x002fea000383ffff */
[----:B------:R-:W-:Y:S05]  /*a550*/  BRA `(.L_x_222) ;  /* 0xfffffff000907947 */ /* 0x000fea000383ffff */
.L_x_194:
[----:B0-----:R0:W1:Y:S02]  /*a560*/  SYNCS.PHASECHK.TRANS64.TRYWAIT P0, [R6+URZ], R5 ;  /* 0x00000005060075a7 */ /* 0x001064000800017f */
[----:B-1----:R-:W-:Y:S05]  /*a570*/  @!P0 NANOSLEEP.SYNCS 0x989680 ;  /* 0x009896800000895d */ /* 0x002fea0003900000 */
[----:B------:R-:W1:Y:S02]  /*a580*/  @!P0 SYNCS.PHASECHK.TRANS64 P0, [R6+URZ], R5 ;  /* 0x00000005060085a7 */ /* 0x000e64000800007f */
[----:B-1----:R-:W-:Y:S05]  /*a590*/  @!P0 BRA `(.L_x_194) ;  /* 0xfffffffc00f08947 */ /* 0x002fea000383ffff */
[----:B------:R-:W-:Y:S05]  /*a5a0*/  BRA `(.L_x_223) ;  /* 0xfffffff000a07947 */ /* 0x000fea000383ffff */
.L_x_195:
[----:B0-----:R0:W1:Y:S02]  /*a5b0*/  SYNCS.PHASECHK.TRANS64.TRYWAIT P0, [R9+URZ], R4 ;  /* 0x00000004090075a7 */ /* 0x001064000800017f */
[----:B-1----:R-:W-:Y:S05]  /*a5c0*/  @!P0 NANOSLEEP.SYNCS 0x989680 ;  /* 0x009896800000895d */ /* 0x002fea0003900000 */
[----:B------:R-:W1:Y:S02]  /*a5d0*/  @!P0 SYNCS.PHASECHK.TRANS64 P0, [R9+URZ], R4 ;  /* 0x00000004090085a7 */ /* 0x000e64000800007f */
[----:B-1----:R-:W-:Y:S05]  /*a5e0*/  @!P0 BRA `(.L_x_195) ;  /* 0xfffffffc00f08947 */ /* 0x002fea000383ffff */
[----:B------:R-:W-:Y:S05]  /*a5f0*/  BRA `(.L_x_224) ;  /* 0xfffffff000b07947 */ /* 0x000fea000383ffff */
.L_x_196:
[----:B0-----:R0:W1:Y:S02]  /*a600*/  SYNCS.PHASECHK.TRANS64.TRYWAIT P0, [R6+URZ], R5 ;  /* 0x00000005060075a7 */ /* 0x001064000800017f */
[----:B-1----:R-:W-:Y:S05]  /*a610*/  @!P0 NANOSLEEP.SYNCS 0x989680 ;  /* 0x009896800000895d */ /* 0x002fea0003900000 */
[----:B------:R-:W1:Y:S02]  /*a620*/  @!P0 SYNCS.PHASECHK.TRANS64 P0, [R6+URZ], R5 ;  /* 0x00000005060085a7 */ /* 0x000e64000800007f */
[----:B-1----:R-:W-:Y:S05]  /*a630*/  @!P0 BRA `(.L_x_196) ;  /* 0xfffffffc00f08947 */ /* 0x002fea000383ffff */
[----:B------:R-:W-:Y:S05]  /*a640*/  BRA `(.L_x_225) ;  /* 0xfffffff000c07947 */ /* 0x000fea000383ffff */
.L_x_197:
[----:B0-----:R0:W1:Y:S02]  /*a650*/  SYNCS.PHASECHK.TRANS64.TRYWAIT P0, [R9+URZ], R4 ;  /* 0x00000004090075a7 */ /* 0x001064000800017f */
[----:B-1----:R-:W-:Y:S05]  /*a660*/  @!P0 NANOSLEEP.SYNCS 0x989680 ;  /* 0x009896800000895d */ /* 0x002fea0003900000 */
[----:B------:R-:W1:Y:S02]  /*a670*/  @!P0 SYNCS.PHASECHK.TRANS64 P0, [R9+URZ], R4 ;  /* 0x00000004090085a7 */ /* 0x000e64000800007f */
[----:B-1----:R-:W-:Y:S05]  /*a680*/  @!P0 BRA `(.L_x_197) ;  /* 0xfffffffc00f08947 */ /* 0x002fea000383ffff */
[----:B------:R-:W-:Y:S05]  /*a690*/  BRA `(.L_x_226) ;  /* 0xfffffff000d07947 */ /* 0x000fea000383ffff */
.L_x_198:
[----:B0-----:R0:W1:Y:S02]  /*a6a0*/  SYNCS.PHASECHK.TRANS64.TRYWAIT P0, [R6+URZ], R5 ;  /* 0x00000005060075a7 */ /* 0x001064000800017f */
[----:B-1----:R-:W-:Y:S05]  /*a6b0*/  @!P0 NANOSLEEP.SYNCS 0x989680 ;  /* 0x009896800000895d */ /* 0x002fea0003900000 */
[----:B------:R-:W1:Y:S02]  /*a6c0*/  @!P0 SYNCS.PHASECHK.TRANS64 P0, [R6+URZ], R5 ;  /* 0x00000005060085a7 */ /* 0x000e64000800007f */
[----:B-1----:R-:W-:Y:S05]  /*a6d0*/  @!P0 BRA `(.L_x_198) ;  /* 0xfffffffc00f08947 */ /* 0x002fea000383ffff */
[----:B------:R-:W-:Y:S05]  /*a6e0*/  BRA `(.L_x_227) ;  /* 0xfffffff000e07947 */ /* 0x000fea000383ffff */
.L_x_199:
[----:B0-----:R0:W1:Y:S02]  /*a6f0*/  SYNCS.PHASECHK.TRANS64.TRYWAIT P0, [R9+URZ], R4 ;  /* 0x00000004090075a7 */ /* 0x001064000800017f */
[----:B-1----:R-:W-:Y:S05]  /*a700*/  @!P0 NANOSLEEP.SYNCS 0x989680 ;  /* 0x009896800000895d */ /* 0x002fea0003900000 */
[----:B------:R-:W1:Y:S02]  /*a710*/  @!P0 SYNCS.PHASECHK.TRANS64 P0, [R9+URZ], R4 ;  /* 0x00000004090085a7 */ /* 0x000e64000800007f */
[----:B-1----:R-:W-:Y:S05]  /*a720*/  @!P0 BRA `(.L_x_199) ;  /* 0xfffffffc00f08947 */ /* 0x002fea000383ffff */
[----:B------:R-:W-:Y:S05]  /*a730*/  BRA `(.L_x_228) ;  /* 0xfffffff000f07947 */ /* 0x000fea000383ffff */
.L_x_200:
[----:B0-----:R0:W1:Y:S02]  /*a740*/  SYNCS.PHASECHK.TRANS64.TRYWAIT P0, [R6+URZ], R5 ;  /* 0x00000005060075a7 */ /* 0x001064000800017f */
[----:B-1----:R-:W-:Y:S05]  /*a750*/  @!P0 NANOSLEEP.SYNCS 0x989680 ;  /* 0x009896800000895d */ /* 0x002fea0003900000 */
[----:B------:R-:W1:Y:S02]  /*a760*/  @!P0 SYNCS.PHASECHK.TRANS64 P0, [R6+URZ], R5 ;  /* 0x00000005060085a7 */ /* 0x000e64000800007f */
[----:B-1----:R-:W-:Y:S05]  /*a770*/  @!P0 BRA `(.L_x_200) ;  /* 0xfffffffc00f08947 */ /* 0x002fea000383ffff */
[----:B------:R-:W-:Y:S05]  /*a780*/  BRA `(.L_x_229) ;  /* 0xfffffff400007947 */ /* 0x000fea000383ffff */
.L_x_201:
[----:B0-----:R0:W1:Y:S02]  /*a790*/  SYNCS.PHASECHK.TRANS64.TRYWAIT P0, [R9+URZ], R4 ;  /* 0x00000004090075a7 */ /* 0x001064000800017f */
[----:B-1----:R-:W-:Y:S05]  /*a7a0*/  @!P0 NANOSLEEP.SYNCS 0x989680 ;  /* 0x009896800000895d */ /* 0x002fea0003900000 */
[----:B------:R-:W1:Y:S02]  /*a7b0*/  @!P0 SYNCS.PHASECHK.TRANS64 P0, [R9+URZ], R4 ;  /* 0x00000004090085a7 */ /* 0x000e64000800007f */
[----:B-1----:R-:W-:Y:S05]  /*a7c0*/  @!P0 BRA `(.L_x_201) ;  /* 0xfffffffc00f08947 */ /* 0x002fea000383ffff */
[----:B------:R-:W-:Y:S05]  /*a7d0*/  BRA `(.L_x_230) ;  /* 0xfffffff400107947 */ /* 0x000fea000383ffff */
.L_x_202:
[----:B0-----:R0:W1:Y:S02]  /*a7e0*/  SYNCS.PHASECHK.TRANS64.TRYWAIT P0, [R6+URZ], R5 ;  /* 0x00000005060075a7 */ /* 0x001064000800017f */
[----:B-1----:R-:W-:Y:S05]  /*a7f0*/  @!P0 NANOSLEEP.SYNCS 0x989680 ;  /* 0x009896800000895d */ /* 0x002fea0003900000 */
[----:B------:R-:W1:Y:S02]  /*a800*/  @!P0 SYNCS.PHASECHK.TRANS64 P0, [R6+URZ], R5 ;  /* 0x00000005060085a7 */ /* 0x000e64000800007f */
[----:B-1----:R-:W-:Y:S05]  /*a810*/  @!P0 BRA `(.L_x_202) ;  /* 0xfffffffc00f08947 */ /* 0x002fea000383ffff */
[----:B------:R-:W-:Y:S05]  /*a820*/  BRA `(.L_x_231) ;  /* 0xfffffff400207947 */ /* 0x000fea000383ffff */
.L_x_203:
[----:B0-----:R0:W1:Y:S02]  /*a830*/  SYNCS.PHASECHK.TRANS64.TRYWAIT P0, [R9+URZ], R4 ;  /* 0x00000004090075a7 */ /* 0x001064000800017f */
[----:B-1----:R-:W-:Y:S05]  /*a840*/  @!P0 NANOSLEEP.SYNCS 0x989680 ;  /* 0x009896800000895d */ /* 0x002fea0003900000 */
[----:B------:R-:W1:Y:S02]  /*a850*/  @!P0 SYNCS.PHASECHK.TRANS64 P0, [R9+URZ], R4 ;  /* 0x00000004090085a7 */ /* 0x000e64000800007f */
[----:B-1----:R-:W-:Y:S05]  /*a860*/  @!P0 BRA `(.L_x_203) ;  /* 0xfffffffc00f08947 */ /* 0x002fea000383ffff */
[----:B------:R-:W-:Y:S05]  /*a870*/  BRA `(.L_x_232) ;  /* 0xfffffff400307947 */ /* 0x000fea000383ffff */
.L_x_204:
[----:B0-----:R0:W1:Y:S02]  /*a880*/  SYNCS.PHASECHK.TRANS64.TRYWAIT P0, [R6+URZ], R5 ;  /* 0x00000005060075a7 */ /* 0x001064000800017f */
[----:B-1----:R-:W-:Y:S05]  /*a890*/  @!P0 NANOSLEEP.SYNCS 0x989680 ;  /* 0x009896800000895d */ /* 0x002fea0003900000 */
[----:B------:R-:W1:Y:S02]  /*a8a0*/  @!P0 SYNCS.PHASECHK.TRANS64 P0, [R6+URZ], R5 ;  /* 0x00000005060085a7 */ /* 0x000e64000800007f */
[----:B-1----:R-:W-:Y:S05]  /*a8b0*/  @!P0 BRA `(.L_x_204) ;  /* 0xfffffffc00f08947 */ /* 0x002fea000383ffff */
[----:B------:R-:W-:Y:S05]  /*a8c0*/  BRA `(.L_x_233) ;  /* 0xfffffff400407947 */ /* 0x000fea000383ffff */
.L_x_205:
[----:B0-----:R0:W1:Y:S02]  /*a8d0*/  SYNCS.PHASECHK.TRANS64.TRYWAIT P0, [R9+URZ], R4 ;  /* 0x00000004090075a7 */ /* 0x001064000800017f */
[----:B-1----:R-:W-:Y:S05]  /*a8e0*/  @!P0 NANOSLEEP.SYNCS 0x989680 ;  /* 0x009896800000895d */ /* 0x002fea0003900000 */
[----:B------:R-:W1:Y:S02]  /*a8f0*/  @!P0 SYNCS.PHASECHK.TRANS64 P0, [R9+URZ], R4 ;  /* 0x00000004090085a7 */ /* 0x000e64000800007f */
[----:B-1----:R-:W-:Y:S05]  /*a900*/  @!P0 BRA `(.L_x_205) ;  /* 0xfffffffc00f08947 */ /* 0x002fea000383ffff */
[----:B------:R-:W-:Y:S05]  /*a910*/  BRA `(.L_x_234) ;  /* 0xfffffff400507947 */ /* 0x000fea000383ffff */
.L_x_206:
[----:B0-----:R0:W1:Y:S02]  /*a920*/  SYNCS.PHASECHK.TRANS64.TRYWAIT P0, [R6+URZ], R5 ;  /* 0x00000005060075a7 */ /* 0x001064000800017f */
[----:B-1----:R-:W-:Y:S05]  /*a930*/  @!P0 NANOSLEEP.SYNCS 0x989680 ;  /* 0x009896800000895d */ /* 0x002fea0003900000 */
[----:B------:R-:W1:Y:S02]  /*a940*/  @!P0 SYNCS.PHASECHK.TRANS64 P0, [R6+URZ], R5 ;  /* 0x00000005060085a7 */ /* 0x000e64000800007f */
[----:B-1----:R-:W-:Y:S05]  /*a950*/  @!P0 BRA `(.L_x_206) ;  /* 0xfffffffc00f08947 */ /* 0x002fea000383ffff */
[----:B------:R-:W-:Y:S05]  /*a960*/  BRA `(.L_x_235) ;  /* 0xfffffff400607947 */ /* 0x000fea000383ffff */
.L_x_207:
[----:B0-----:R0:W1:Y:S02]  /*a970*/  SYNCS.PHASECHK.TRANS64.TRYWAIT P0, [R9+URZ], R4 ;  /* 0x00000004090075a7 */ /* 0x001064000800017f */
[----:B-1----:R-:W-:Y:S05]  /*a980*/  @!P0 NANOSLEEP.SYNCS 0x989680 ;  /* 0x009896800000895d */ /* 0x002fea0003900000 */
[----:B------:R-:W1:Y:S02]  /*a990*/  @!P0 SYNCS.PHASECHK.TRANS64 P0, [R9+URZ], R4 ;  /* 0x00000004090085a7 */ /* 0x000e64000800007f */
[----:B-1----:R-:W-:Y:S05]  /*a9a0*/  @!P0 BRA `(.L_x_207) ;  /* 0xfffffffc00f08947 */ /* 0x002fea000383ffff */
[----:B------:R-:W-:Y:S05]  /*a9b0*/  BRA `(.L_x_236) ;  /* 0xfffffff400707947 */ /* 0x000fea000383ffff */
.L_x_208:
[----:B0-----:R0:W1:Y:S02]  /*a9c0*/  SYNCS.PHASECHK.TRANS64.TRYWAIT P0, [R6+URZ], R5 ;  /* 0x00000005060075a7 */ /* 0x001064000800017f */
[----:B-1----:R-:W-:Y:S05]  /*a9d0*/  @!P0 NANOSLEEP.SYNCS 0x989680 ;  /* 0x009896800000895d */ /* 0x002fea0003900000 */
[----:B------:R-:W1:Y:S02]  /*a9e0*/  @!P0 SYNCS.PHASECHK.TRANS64 P0, [R6+URZ], R5 ;  /* 0x00000005060085a7 */ /* 0x000e64000800007f */
[----:B-1----:R-:W-:Y:S05]  /*a9f0*/  @!P0 BRA `(.L_x_208) ;  /* 0xfffffffc00f08947 */ /* 0x002fea000383ffff */
[----:B------:R-:W-:Y:S05]  /*aa00*/  BRA `(.L_x_237) ;  /* 0xfffffff400807947 */ /* 0x000fea000383ffff */
.L_x_209:
[----:B0-----:R0:W1:Y:S02]  /*aa10*/  SYNCS.PHASECHK.TRANS64.TRYWAIT P0, [R9+URZ], R4 ;  /* 0x00000004090075a7 */ /* 0x001064000800017f */
[----:B-1----:R-:W-:Y:S05]  /*aa20*/  @!P0 NANOSLEEP.SYNCS 0x989680 ;  /* 0x009896800000895d */ /* 0x002fea0003900000 */
[----:B------:R-:W1:Y:S02]  /*aa30*/  @!P0 SYNCS.PHASECHK.TRANS64 P0, [R9+URZ], R4 ;  /* 0x00000004090085a7 */ /* 0x000e64000800007f */
[----:B-1----:R-:W-:Y:S05]  /*aa40*/  @!P0 BRA `(.L_x_209) ;  /* 0xfffffffc00f08947 */ /* 0x002fea000383ffff */
[----:B------:R-:W-:Y:S05]  /*aa50*/  BRA `(.L_x_238) ;  /* 0xfffffff400907947 */ /* 0x000fea000383ffff */
.L_x_210:
[----:B0-----:R0:W1:Y:S02]  /*aa60*/  SYNCS.PHASECHK.TRANS64.TRYWAIT P0, [R6+URZ], R5 ;  /* 0x00000005060075a7 */ /* 0x001064000800017f */
[----:B-1----:R-:W-:Y:S05]  /*aa70*/  @!P0 NANOSLEEP.SYNCS 0x989680 ;  /* 0x009896800000895d */ /* 0x002fea0003900000 */
[----:B------:R-:W1:Y:S02]  /*aa80*/  @!P0 SYNCS.PHASECHK.TRANS64 P0, [R6+URZ], R5 ;  /* 0x00000005060085a7 */ /* 0x000e64000800007f */
[----:B-1----:R-:W-:Y:S05]  /*aa90*/  @!P0 BRA `(.L_x_210) ;  /* 0xfffffffc00f08947 */ /* 0x002fea000383ffff */
[----:B------:R-:W-:Y:S05]  /*aaa0*/  BRA `(.L_x_239) ;  /* 0xfffffff400a07947 */ /* 0x000fea000383ffff */
.L_x_211:
[----:B0-----:R0:W1:Y:S02]  /*aab0*/  SYNCS.PHASECHK.TRANS64.TRYWAIT P0, [R9+URZ], R4 ;  /* 0x00000004090075a7 */ /* 0x001064000800017f */
[----:B-1----:R-:W-:Y:S05]  /*aac0*/  @!P0 NANOSLEEP.SYNCS 0x989680 ;  /* 0x009896800000895d */ /* 0x002fea0003900000 */
[----:B------:R-:W1:Y:S02]  /*aad0*/  @!P0 SYNCS.PHASECHK.TRANS64 P0, [R9+URZ], R4 ;  /* 0x00000004090085a7 */ /* 0x000e64000800007f */
[----:B-1----:R-:W-:Y:S05]  /*aae0*/  @!P0 BRA `(.L_x_211) ;  /* 0xfffffffc00f08947 */ /* 0x002fea000383ffff */
[----:B------:R-:W-:Y:S05]  /*aaf0*/  BRA `(.L_x_240) ;  /* 0xfffffff400b07947 */ /* 0x000fea000383ffff */
.L_x_212:
[----:B-1----:R1:W2:Y:S02]  /*ab00*/  SYNCS.PHASECHK.TRANS64.TRYWAIT P0, [R6+URZ], R5 ;  /* 0x00000005060075a7 */ /* 0x0022a4000800017f */
[----:B--2---:R-:W-:Y:S05]  /*ab10*/  @!P0 NANOSLEEP.SYNCS 0x989680 ;  /* 0x009896800000895d */ /* 0x004fea0003900000 */
[----:B------:R-:W2:Y:S02]  /*ab20*/  @!P0 SYNCS.PHASECHK.TRANS64 P0, [R6+URZ], R5 ;  /* 0x00000005060085a7 */ /* 0x000ea4000800007f */
[----:B--2---:R-:W-:Y:S05]  /*ab30*/  @!P0 BRA `(.L_x_212) ;  /* 0xfffffffc00f08947 */ /* 0x004fea000383ffff */
[----:B------:R-:W-:Y:S05]  /*ab40*/  BRA `(.L_x_241) ;  /* 0xfffffff400b87947 */ /* 0x000fea000383ffff */
.L_x_242:
[----:B------:R-:W-:-:S00]  /*ab50*/  BRA `(.L_x_242) ;  /* 0xfffffffc00fc7947 */ /* 0x000fc0000383ffff */
[----:B------:R-:W-:-:S00]  /*ab60*/  NOP ;  /* 0x0000000000007918 */ /* 0x000fc00000000000 */
        /* <DEDUP_REMOVED lines=9> */
.L_x_243:


//--------------------- .nv.shared._ZN7cutlass13device_kernelINS_4gemm6kernel13GemmUniversalIN4cute5tupleIJiiiiEEENS1_10collective13CollectiveMmaINS1_37MainloopSm90TmaGmmaWarpSpecializedFP8ILi22ENS5_IJNS4_1CILi2EEESB_NSA_ILi1EEEEEENS1_35KernelTmaWarpSpecializedCooperativeEEENS5_IJNSA_ILi256EEENSA_ILi64EEENSA_ILi32EEEEEENS_12float_e5m2_tENS5_IJlSC_lEEESK_SL_NS4_8TiledMMAINS4_8MMA_AtomIJNS4_4SM904GMMA30MMA_64x64x32_F32E5M2E5M2_SS_TNILNSP_7ScaleInE1ELSR_1EEEEEENS4_6LayoutINS5_IJSB_SC_SC_EEENS5_IJSC_NSA_ILi0EEESW_EEEEENS5_IJNS4_10UnderscoreESZ_SZ_EEEEENS4_23SM90_TMA_LOAD_MULTICASTENS4_14ComposedLayoutINS4_7SwizzleILi1ELi4ELi3EEENS4_18smem_ptr_flag_bitsILi8EEENSU_INS5_IJNSA_ILi8EEESI_EEENS5_IJSI_SC_EEEEEEEvNS4_8identityES12_S1C_vS1D_EENS_8epilogue10collective6detail29Sm90TmaWarpSpecializedAdapterINS1G_15DefaultEpilogueISK_SL_SL_NS1F_6thread17LinearCombinationISK_Li1EffLNS1K_9ScaleType4KindE0ELNS_15FloatRoundStyleE2ESK_EENS1_15EpilogueDefaultEEEEEvvEEEEvNT_6ParamsE --------------------------
	.section	.nv.shared._ZN7cutlass13device_kernelINS_4gemm6kernel13GemmUniversalIN4cute5tupleIJiiiiEEENS1_10collective13CollectiveMmaINS1_37MainloopSm90TmaGmmaWarpSpecializedFP8ILi22ENS5_IJNS4_1CILi2EEESB_NSA_ILi1EEEEEENS1_35KernelTmaWarpSpecializedCooperativeEEENS5_IJNSA_ILi256EEENSA_ILi64EEENSA_ILi32EEEEEENS_12float_e5m2_tENS5_IJlSC_lEEESK_SL_NS4_8TiledMMAINS4_8MMA_AtomIJNS4_4SM904GMMA30MMA_64x64x32_F32E5M2E5M2_SS_TNILNSP_7ScaleInE1ELSR_1EEEEEENS4_6LayoutINS5_IJSB_SC_SC_EEENS5_IJSC_NSA_ILi0EEESW_EEEEENS5_IJNS4_10UnderscoreESZ_SZ_EEEEENS4_23SM90_TMA_LOAD_MULTICASTENS4_14ComposedLayoutINS4_7SwizzleILi1ELi4ELi3EEENS4_18smem_ptr_flag_bitsILi8EEENSU_INS5_IJNSA_ILi8EEESI_EEENS5_IJSI_SC_EEEEEEEvNS4_8identityES12_S1C_vS1D_EENS_8epilogue10collective6detail29Sm90TmaWarpSpecializedAdapterINS1G_15DefaultEpilogueISK_SL_SL_NS1F_6thread17LinearCombinationISK_Li1EffLNS1K_9ScaleType4KindE0ELNS_15FloatRoundStyleE2ESK_EENS1_15EpilogueDefaultEEEEEvvEEEEvNT_6ParamsE,"aw",@nobits
	.sectionflags	@""
	.align	16
	.zero		1024


//--------------------- .nv.shared.reserved.0     --------------------------
	.section	.nv.shared.reserved.0,"aw",@nobits
	.weak		__nv_reservedSMEM_offset_0_alias
	.size		__nv_reservedSMEM_offset_0_alias, 0, 0
	.other		__nv_reservedSMEM_offset_0_alias,@"STO_CUDA_RESERVED_SHARED STV_DEFAULT"
__nv_reservedSMEM_offset_0_alias:
	.zero		0


//--------------------- .nv.global                --------------------------
	.section	.nv.global,"aw",@nobits
.nv.global:
	.type		_ZN40_INTERNAL_297a5e78_4_k_cu_97ab397f_284894cute1_E,@object
	.size		_ZN40_INTERNAL_297a5e78_4_k_cu_97ab397f_284894cute1_E,(_ZN40_INTERNAL_297a5e78_4_k_cu_97ab397f_284894cuda3std3__45__cpo6cbeginE - _ZN40_INTERNAL_297a5e78_4_k_cu_97ab397f_284894cute1_E)
_ZN40_INTERNAL_297a5e78_4_k_cu_97ab397f_284894cute1_E:
	.zero		1
	.type		_ZN40_INTERNAL_297a5e78_4_k_cu_97ab397f_284894cuda3std3__45__cpo6cbeginE,@object
	.size		_ZN40_INTERNAL_297a5e78_4_k_cu_97ab397f_284894cuda3std3__45__cpo6cbeginE,(_ZN40_INTERNAL_297a5e78_4_k_cu_97ab397f_284894cuda3std3__48in_placeE - _ZN40_INTERNAL_297a5e78_4_k_cu_97ab397f_284894cuda3std3__45__cpo6cbeginE)
_ZN40_INTERNAL_297a5e78_4_k_cu_97ab397f_284894cuda3std3__45__cpo6cbeginE:
	.zero		1
	.type		_ZN40_INTERNAL_297a5e78_4_k_cu_97ab397f_284894cuda3std3__48in_placeE,@object
	.size		_ZN40_INTERNAL_297a5e78_4_k_cu_97ab397f_284894cuda3std3__48in_placeE,(_ZN40_INTERNAL_297a5e78_4_k_cu_97ab397f_284894cuda3std6ranges3__45__cpo9iter_moveE - _ZN40_INTERNAL_297a5e78_4_k_cu_97ab397f_284894cuda3std3__48in_placeE)
_ZN40_INTERNAL_297a5e78_4_k_cu_97ab397f_284894cuda3std3__48in_placeE:
	.zero		1
	.type		_ZN40_INTERNAL_297a5e78_4_k_cu_97ab397f_284894cuda3std6ranges3__45__cpo9iter_moveE,@object
	.size		_ZN40_INTERNAL_297a5e78_4_k_cu_97ab397f_284894cuda3std6ranges3__45__cpo9iter_moveE,(_ZN40_INTERNAL_297a5e78_4_k_cu_97ab397f_284894cuda3std3__45__cpo5beginE - _ZN40_INTERNAL_297a5e78_4_k_cu_97ab397f_284894cuda3std6ranges3__45__cpo9iter_moveE)
_ZN40_INTERNAL_297a5e78_4_k_cu_97ab397f_284894cuda3std6ranges3__45__cpo9iter_moveE:
	.zero		1
	.type		_ZN40_INTERNAL_297a5e78_4_k_cu_97ab397f_284894cuda3std3__45__cpo5beginE,@object
	.size		_ZN40_INTERNAL_297a5e78_4_k_cu_97ab397f_284894cuda3std3__45__cpo5beginE,(_ZN40_INTERNAL_297a5e78_4_k_cu_97ab397f_284894cuda3std3__442_GLOBAL__N__297a5e78_4_k_cu_97ab397f_284896ignoreE - _ZN40_INTERNAL_297a5e78_4_k_cu_97ab397f_284894cuda3std3__45__cpo5beginE)
_ZN40_INTERNAL_297a5e78_4_k_cu_97ab397f_284894cuda3std3__45__cpo5beginE:
	.zero		1
	.type		_ZN40_INTERNAL_297a5e78_4_k_cu_97ab397f_284894cuda3std3__442_GLOBAL__N__297a5e78_4_k_cu_97ab397f_284896ignoreE,@object
	.size		_ZN40_INTERNAL_297a5e78_4_k_cu_97ab397f_284894cuda3std3__442_GLOBAL__N__297a5e78_4_k_cu_97ab397f_284896ignoreE,(_ZN40_INTERNAL_297a5e78_4_k_cu_97ab397f_284894cute7productE - _ZN40_INTERNAL_297a5e78_4_k_cu_97ab397f_284894cuda3std3__442_GLOBAL__N__297a5e78_4_k_cu_97ab397f_284896ignoreE)
_ZN40_INTERNAL_297a5e78_4_k_cu_97ab397f_284894cuda3std3__442_GLOBAL__N__297a5e78_4_k_cu_97ab397f_284896ignoreE:
	.zero		1
	.type		_ZN40_INTERNAL_297a5e78_4_k_cu_97ab397f_284894cute7productE,@object
	.size		_ZN40_INTERNAL_297a5e78_4_k_cu_97ab397f_284894cute7productE,(_ZN40_INTERNAL_297a5e78_4_k_cu_97ab397f_284894cuda3std3__45__cpo3endE - _ZN40_INTERNAL_297a5e78_4_k_cu_97ab397f_284894cute7productE)
_ZN40_INTERNAL_297a5e78_4_k_cu_97ab397f_284894cute7productE:
	.zero		1
	.type		_ZN40_INTERNAL_297a5e78_4_k_cu_97ab397f_284894cuda3std3__45__cpo3endE,@object
	.size		_ZN40_INTERNAL_297a5e78_4_k_cu_97ab397f_284894cuda3std3__45__cpo3endE,(_ZN40_INTERNAL_297a5e78_4_k_cu_97ab397f_284894cuda3std3__419piecewise_constructE - _ZN40_INTERNAL_297a5e78_4_k_cu_97ab397f_284894cuda3std3__45__cpo3endE)
_ZN40_INTERNAL_297a5e78_4_k_cu_97ab397f_284894cuda3std3__45__cpo3endE:
	.zero		1
	.type		_ZN40_INTERNAL_297a5e78_4_k_cu_97ab397f_284894cuda3std3__419piecewise_constructE,@object
	.size		_ZN40_INTERNAL_297a5e78_4_k_cu_97ab397f_284894cuda3std3__419piecewise_constructE,(_ZN40_INTERNAL_297a5e78_4_k_cu_97ab397f_284894cuda3std3__45__cpo4cendE - _ZN40_INTERNAL_297a5e78_4_k_cu_97ab397f_284894cuda3std3__419piecewise_constructE)
_ZN40_INTERNAL_297a5e78_4_k_cu_97ab397f_284894cuda3std3__419piecewise_constructE:
	.zero		1
	.type		_ZN40_INTERNAL_297a5e78_4_k_cu_97ab397f_284894cuda3std3__45__cpo4cendE,@object
	.size		_ZN40_INTERNAL_297a5e78_4_k_cu_97ab397f_284894cuda3std3__45__cpo4cendE,(_ZN40_INTERNAL_297a5e78_4_k_cu_97ab397f_284894cuda3std6ranges3__45__cpo4swapE - _ZN40_INTERNAL_297a5e78_4_k_cu_97ab397f_284894cuda3std3__45__cpo4cendE)
_ZN40_INTERNAL_297a5e78_4_k_cu_97ab397f_284894cuda3std3__45__cpo4cendE:
	.zero		1
	.type		_ZN40_INTERNAL_297a5e78_4_k_cu_97ab397f_284894cuda3std6ranges3__45__cpo4swapE,@object
	.size		_ZN40_INTERNAL_297a5e78_4_k_cu_97ab397f_284894cuda3std6ranges3__45__cpo4swapE,(.L_7 - _ZN40_INTERNAL_297a5e78_4_k_cu_97ab397f_284894cuda3std6ranges3__45__cpo4swapE)
_ZN40_INTERNAL_297a5e78_4_k_cu_97ab397f_284894cuda3std6ranges3__45__cpo4swapE:
	.zero		1
.L_7:


//--------------------- .nv.constant0._ZN7cutlass13device_kernelINS_4gemm6kernel13GemmUniversalIN4cute5tupleIJiiiiEEENS1_10collective13CollectiveMmaINS1_37MainloopSm90TmaGmmaWarpSpecializedFP8ILi22ENS5_IJNS4_1CILi2EEESB_NSA_ILi1EEEEEENS1_35KernelTmaWarpSpecializedCooperativeEEENS5_IJNSA_ILi256EEENSA_ILi64EEENSA_ILi32EEEEEENS_12float_e5m2_tENS5_IJlSC_lEEESK_SL_NS4_8TiledMMAINS4_8MMA_AtomIJNS4_4SM904GMMA30MMA_64x64x32_F32E5M2E5M2_SS_TNILNSP_7ScaleInE1ELSR_1EEEEEENS4_6LayoutINS5_IJSB_SC_SC_EEENS5_IJSC_NSA_ILi0EEESW_EEEEENS5_IJNS4_10UnderscoreESZ_SZ_EEEEENS4_23SM90_TMA_LOAD_MULTICASTENS4_14ComposedLayoutINS4_7SwizzleILi1ELi4ELi3EEENS4_18smem_ptr_flag_bitsILi8EEENSU_INS5_IJNSA_ILi8EEESI_EEENS5_IJSI_SC_EEEEEEEvNS4_8identityES12_S1C_vS1D_EENS_8epilogue10collective6detail29Sm90TmaWarpSpecializedAdapterINS1G_15DefaultEpilogueISK_SL_SL_NS1F_6thread17LinearCombinationISK_Li1EffLNS1K_9ScaleType4KindE0ELNS_15FloatRoundStyleE2ESK_EENS1_15EpilogueDefaultEEEEEvvEEEEvNT_6ParamsE --------------------------
	.section	.nv.constant0._ZN7cutlass13device_kernelINS_4gemm6kernel13GemmUniversalIN4cute5tupleIJiiiiEEENS1_10collective13CollectiveMmaINS1_37MainloopSm90TmaGmmaWarpSpecializedFP8ILi22ENS5_IJNS4_1CILi2EEESB_NSA_ILi1EEEEEENS1_35KernelTmaWarpSpecializedCooperativeEEENS5_IJNSA_ILi256EEENSA_ILi64EEENSA_ILi32EEEEEENS_12float_e5m2_tENS5_IJlSC_lEEESK_SL_NS4_8TiledMMAINS4_8MMA_AtomIJNS4_4SM904GMMA30MMA_64x64x32_F32E5M2E5M2_SS_TNILNSP_7ScaleInE1ELSR_1EEEEEENS4_6LayoutINS5_IJSB_SC_SC_EEENS5_IJSC_NSA_ILi0EEESW_EEEEENS5_IJNS4_10UnderscoreESZ_SZ_EEEEENS4_23SM90_TMA_LOAD_MULTICASTENS4_14ComposedLayoutINS4_7SwizzleILi1ELi4ELi3EEENS4_18smem_ptr_flag_bitsILi8EEENSU_INS5_IJNSA_ILi8EEESI_EEENS5_IJSI_SC_EEEEEEEvNS4_8identityES12_S1C_vS1D_EENS_8epilogue10collective6detail29Sm90TmaWarpSpecializedAdapterINS1G_15DefaultEpilogueISK_SL_SL_NS1F_6thread17LinearCombinationISK_Li1EffLNS1K_9ScaleType4KindE0ELNS_15FloatRoundStyleE2ESK_EENS1_15EpilogueDefaultEEEEEvvEEEEvNT_6ParamsE,"a",@progbits
	.sectionflags	@""
	.align	4
.nv.constant0._ZN7cutlass13device_kernelINS_4gemm6kernel13GemmUniversalIN4cute5tupleIJiiiiEEENS1_10collective13CollectiveMmaINS1_37MainloopSm90TmaGmmaWarpSpecializedFP8ILi22ENS5_IJNS4_1CILi2EEESB_NSA_ILi1EEEEEENS1_35KernelTmaWarpSpecializedCooperativeEEENS5_IJNSA_ILi256EEENSA_ILi64EEENSA_ILi32EEEEEENS_12float_e5m2_tENS5_IJlSC_lEEESK_SL_NS4_8TiledMMAINS4_8MMA_AtomIJNS4_4SM904GMMA30MMA_64x64x32_F32E5M2E5M2_SS_TNILNSP_7ScaleInE1ELSR_1EEEEEENS4_6LayoutINS5_IJSB_SC_SC_EEENS5_IJSC_NSA_ILi0EEESW_EEEEENS5_IJNS4_10UnderscoreESZ_SZ_EEEEENS4_23SM90_TMA_LOAD_MULTICASTENS4_14ComposedLayoutINS4_7SwizzleILi1ELi4ELi3EEENS4_18smem_ptr_flag_bitsILi8EEENSU_INS5_IJNSA_ILi8EEESI_EEENS5_IJSI_SC_EEEEEEEvNS4_8identityES12_S1C_vS1D_EENS_8epilogue10collective6detail29Sm90TmaWarpSpecializedAdapterINS1G_15DefaultEpilogueISK_SL_SL_NS1F_6thread17LinearCombinationISK_Li1EffLNS1K_9ScaleType4KindE0ELNS_15FloatRoundStyleE2ESK_EENS1_15EpilogueDefaultEEEEEvvEEEEvNT_6ParamsE:
	.zero		1664


//--------------------- SYMBOLS --------------------------

	.type		.nv.reservedSmem.offset0,@object
	.size		.nv.reservedSmem.offset0,0x4
